	.target	sm_100a

	.elftype	@"ET_EXEC"


//--------------------- .note.nv.tkinfo           --------------------------
	.section	.note.nv.tkinfo,"",@"SHT_NOTE"
	.sectionflags	@"SHF_NOTE_NV_TKINFO"
	.tkinfo
        /*0018*/ 	.word	0x00000002
        /*0030*/ 	.string	""
        /*0030*/ 	.string	"ptxas"
        /*0030*/ 	.string	"Cuda compilation tools, release 13.0, V13.0.88"
        /*0030*/ 	.string	"Build cuda_13.0.r13.0/compiler.36424714_0"
        /*0030*/ 	.string	"-arch sm_100a -m 64 "



//--------------------- .note.nv.cuinfo           --------------------------
	.section	.note.nv.cuinfo,"",@"SHT_NOTE"
	.sectionflags	@"SHF_NOTE_NV_CUINFO"
        /*0018*/ 	.short	0x0002
        /*001a*/ 	.short	0x0064
        /*001c*/ 	.short	0x0082
	.zero		2


//--------------------- .nv.info                  --------------------------
	.section	.nv.info,"",@"SHT_CUDA_INFO"
	.align	4


	//----- nvinfo : EIATTR_REGCOUNT
	.align		4
        /*0000*/ 	.byte	0x04, 0x2f
        /*0002*/ 	.short	(.L_12 - .L_11)
	.align		4
.L_11:
        /*0004*/ 	.word	index@(_ZN7cutlass13device_kernelIN5flash19enable_sm80_to_sm89INS1_16FlashAttnFwdSm80INS1_25CollectiveMainloopFwdSm80ILi4ELi1ELb0EN4cute5tupleIJNS5_1CILi128EEENS7_ILi80EEENS7_ILi64EEEEEELi64ENS_6half_tEfNS_4arch4Sm80ELb1ELb0ELb0ELb1ELb0ELb1ELb1ELb1EEENS1_21CollectiveEpilogueFwdINS6_IJS8_SA_S9_EEENS6_IJNS7_ILi1EEESI_SI_EEESC_SE_Li128ELb1ELb1ELb1ELb0EEENS1_36VarlenDynamicPersistentTileSchedulerILi128ELi80ELi128ELi128ELb1ELb1ELb0ELb1ELb1ELb1EEEEEEEEEvNT_6ParamsE)
        /*0008*/ 	.word	0x00000004


	//----- nvinfo : EIATTR_FRAME_SIZE
	.align		4
.L_12:
        /*000c*/ 	.byte	0x04, 0x11
        /*000e*/ 	.short	(.L_14 - .L_13)
	.align		4
.L_13:
        /*0010*/ 	.word	index@(_ZN7cutlass13device_kernelIN5flash19enable_sm80_to_sm89INS1_16FlashAttnFwdSm80INS1_25CollectiveMainloopFwdSm80ILi4ELi1ELb0EN4cute5tupleIJNS5_1CILi128EEENS7_ILi80EEENS7_ILi64EEEEEELi64ENS_6half_tEfNS_4arch4Sm80ELb1ELb0ELb0ELb1ELb0ELb1ELb1ELb1EEENS1_21CollectiveEpilogueFwdINS6_IJS8_SA_S9_EEENS6_IJNS7_ILi1EEESI_SI_EEESC_SE_Li128ELb1ELb1ELb1ELb0EEENS1_36VarlenDynamicPersistentTileSchedulerILi128ELi80ELi128ELi128ELb1ELb1ELb0ELb1ELb1ELb1EEEEEEEEEvNT_6ParamsE)
        /*0014*/ 	.word	0x00000000


	//----- nvinfo : EIATTR_REGCOUNT
	.align		4
.L_14:
        /*0018*/ 	.byte	0x04, 0x2f
        /*001a*/ 	.short	(.L_16 - .L_15)
	.align		4
.L_15:
        /*001c*/ 	.word	index@(_ZN7cutlass13device_kernelIN5flash19enable_sm80_to_sm89INS1_16FlashAttnFwdSm80INS1_25CollectiveMainloopFwdSm80ILi4ELi1ELb0EN4cute5tupleIJNS5_1CILi128EEENS7_ILi80EEENS7_ILi64EEEEEELi64ENS_6half_tEfNS_4arch4Sm80ELb1ELb0ELb0ELb1ELb0ELb0ELb1ELb1EEENS1_21CollectiveEpilogueFwdINS6_IJS8_SA_S9_EEENS6_IJNS7_ILi1EEESI_SI_EEESC_SE_Li128ELb1ELb1ELb1ELb0EEENS1_36VarlenDynamicPersistentTileSchedulerILi128ELi80ELi128ELi128ELb1ELb1ELb0ELb1ELb1ELb1EEEEEEEEEvNT_6ParamsE)
        /*0020*/ 	.word	0x00000004


	//----- nvinfo : EIATTR_FRAME_SIZE
	.align		4
.L_16:
        /*0024*/ 	.byte	0x04, 0x11
        /*0026*/ 	.short	(.L_18 - .L_17)
	.align		4
.L_17:
        /*0028*/ 	.word	index@(_ZN7cutlass13device_kernelIN5flash19enable_sm80_to_sm89INS1_16FlashAttnFwdSm80INS1_25CollectiveMainloopFwdSm80ILi4ELi1ELb0EN4cute5tupleIJNS5_1CILi128EEENS7_ILi80EEENS7_ILi64EEEEEELi64ENS_6half_tEfNS_4arch4Sm80ELb1ELb0ELb0ELb1ELb0ELb0ELb1ELb1EEENS1_21CollectiveEpilogueFwdINS6_IJS8_SA_S9_EEENS6_IJNS7_ILi1EEESI_SI_EEESC_SE_Li128ELb1ELb1ELb1ELb0EEENS1_36VarlenDynamicPersistentTileSchedulerILi128ELi80ELi128ELi128ELb1ELb1ELb0ELb1ELb1ELb1EEEEEEEEEvNT_6ParamsE)
        /*002c*/ 	.word	0x00000000


	//----- nvinfo : EIATTR_REGCOUNT
	.align		4
.L_18:
        /*0030*/ 	.byte	0x04, 0x2f
        /*0032*/ 	.short	(.L_20 - .L_19)
	.align		4
.L_19:
        /*0034*/ 	.word	index@(_ZN7cutlass13device_kernelIN5flash19enable_sm80_to_sm89INS1_16FlashAttnFwdSm80INS1_25CollectiveMainloopFwdSm80ILi4ELi1ELb0EN4cute5tupleIJNS5_1CILi128EEENS7_ILi112EEENS7_ILi64EEEEEELi64ENS_6half_tEfNS_4arch4Sm80ELb1ELb0ELb0ELb0ELb0ELb0ELb1ELb1EEENS1_21CollectiveEpilogueFwdINS6_IJS8_SA_S9_EEENS6_IJNS7_ILi1EEESI_SI_EEESC_SE_Li128ELb0ELb1ELb1ELb0EEENS1_30DynamicPersistentTileSchedulerILi128ELi128ELb1ELb1ELb0EEEEEEEEEvNT_6ParamsE)
        /*0038*/ 	.word	0x00000004


	//----- nvinfo : EIATTR_FRAME_SIZE
	.align		4
.L_20:
        /*003c*/ 	.byte	0x04, 0x11
        /*003e*/ 	.short	(.L_22 - .L_21)
	.align		4
.L_21:
        /*0040*/ 	.word	index@(_ZN7cutlass13device_kernelIN5flash19enable_sm80_to_sm89INS1_16FlashAttnFwdSm80INS1_25CollectiveMainloopFwdSm80ILi4ELi1ELb0EN4cute5tupleIJNS5_1CILi128EEENS7_ILi112EEENS7_ILi64EEEEEELi64ENS_6half_tEfNS_4arch4Sm80ELb1ELb0ELb0ELb0ELb0ELb0ELb1ELb1EEENS1_21CollectiveEpilogueFwdINS6_IJS8_SA_S9_EEENS6_IJNS7_ILi1EEESI_SI_EEESC_SE_Li128ELb0ELb1ELb1ELb0EEENS1_30DynamicPersistentTileSchedulerILi128ELi128ELb1ELb1ELb0EEEEEEEEEvNT_6ParamsE)
        /*0044*/ 	.word	0x00000000


	//----- nvinfo : EIATTR_REGCOUNT
	.align		4
.L_22:
        /*0048*/ 	.byte	0x04, 0x2f
        /*004a*/ 	.short	(.L_24 - .L_23)
	.align		4
.L_23:
        /*004c*/ 	.word	index@(_ZN7cutlass13device_kernelIN5flash19enable_sm80_to_sm89INS1_16FlashAttnFwdSm80INS1_25CollectiveMainloopFwdSm80ILi4ELi1ELb0EN4cute5tupleIJNS5_1CILi128EEENS7_ILi80EEENS7_ILi64EEEEEELi64ENS_6half_tEfNS_4arch4Sm80ELb0ELb1ELb0ELb1ELb0ELb1ELb1ELb1EEENS1_21CollectiveEpilogueFwdINS6_IJS8_SA_S9_EEENS6_IJNS7_ILi1EEESI_SI_EEESC_SE_Li128ELb1ELb1ELb1ELb0EEENS1_36VarlenDynamicPersistentTileSchedulerILi128ELi80ELi128ELi128ELb1ELb1ELb0ELb1ELb0ELb1EEEEEEEEEvNT_6ParamsE)
        /*0050*/ 	.word	0x00000004


	//----- nvinfo : EIATTR_FRAME_SIZE
	.align		4
.L_24:
        /*0054*/ 	.byte	0x04, 0x11
        /*0056*/ 	.short	(.L_26 - .L_25)
	.align		4
.L_25:
        /*0058*/ 	.word	index@(_ZN7cutlass13device_kernelIN5flash19enable_sm80_to_sm89INS1_16FlashAttnFwdSm80INS1_25CollectiveMainloopFwdSm80ILi4ELi1ELb0EN4cute5tupleIJNS5_1CILi128EEENS7_ILi80EEENS7_ILi64EEEEEELi64ENS_6half_tEfNS_4arch4Sm80ELb0ELb1ELb0ELb1ELb0ELb1ELb1ELb1EEENS1_21CollectiveEpilogueFwdINS6_IJS8_SA_S9_EEENS6_IJNS7_ILi1EEESI_SI_EEESC_SE_Li128ELb1ELb1ELb1ELb0EEENS1_36VarlenDynamicPersistentTileSchedulerILi128ELi80ELi128ELi128ELb1ELb1ELb0ELb1ELb0ELb1EEEEEEEEEvNT_6ParamsE)
        /*005c*/ 	.word	0x00000000


	//----- nvinfo : EIATTR_REGCOUNT
	.align		4
.L_26:
        /*0060*/ 	.byte	0x04, 0x2f
        /*0062*/ 	.short	(.L_28 - .L_27)
	.align		4
.L_27:
        /*0064*/ 	.word	index@(_ZN7cutlass13device_kernelIN5flash19enable_sm80_to_sm89INS1_16FlashAttnFwdSm80INS1_25CollectiveMainloopFwdSm80ILi4ELi1ELb0EN4cute5tupleIJNS5_1CILi128EEENS7_ILi80EEENS7_ILi64EEEEEELi64ENS_6half_tEfNS_4arch4Sm80ELb0ELb1ELb0ELb1ELb0ELb0ELb1ELb1EEENS1_21CollectiveEpilogueFwdINS6_IJS8_SA_S9_EEENS6_IJNS7_ILi1EEESI_SI_EEESC_SE_Li128ELb1ELb1ELb1ELb0EEENS1_36VarlenDynamicPersistentTileSchedulerILi128ELi80ELi128ELi128ELb1ELb1ELb0ELb1ELb0ELb1EEEEEEEEEvNT_6ParamsE)
        /*0068*/ 	.word	0x00000004


	//----- nvinfo : EIATTR_FRAME_SIZE
	.align		4
.L_28:
        /*006c*/ 	.byte	0x04, 0x11
        /*006e*/ 	.short	(.L_30 - .L_29)
	.align		4
.L_29:
        /*0070*/ 	.word	index@(_ZN7cutlass13device_kernelIN5flash19enable_sm80_to_sm89INS1_16FlashAttnFwdSm80INS1_25CollectiveMainloopFwdSm80ILi4ELi1ELb0EN4cute5tupleIJNS5_1CILi128EEENS7_ILi80EEENS7_ILi64EEEEEELi64ENS_6half_tEfNS_4arch4Sm80ELb0ELb1ELb0ELb1ELb0ELb0ELb1ELb1EEENS1_21CollectiveEpilogueFwdINS6_IJS8_SA_S9_EEENS6_IJNS7_ILi1EEESI_SI_EEESC_SE_Li128ELb1ELb1ELb1ELb0EEENS1_36VarlenDynamicPersistentTileSchedulerILi128ELi80ELi128ELi128ELb1ELb1ELb0ELb1ELb0ELb1EEEEEEEEEvNT_6ParamsE)
        /*0074*/ 	.word	0x00000000


	//----- nvinfo : EIATTR_REGCOUNT
	.align		4
.L_30:
        /*0078*/ 	.byte	0x04, 0x2f
        /*007a*/ 	.short	(.L_32 - .L_31)
	.align		4
.L_31:
        /*007c*/ 	.word	index@(_ZN7cutlass13device_kernelIN5flash19enable_sm80_to_sm89INS1_16FlashAttnFwdSm80INS1_25CollectiveMainloopFwdSm80ILi4ELi1ELb0EN4cute5tupleIJNS5_1CILi128EEENS7_ILi96EEENS7_ILi64EEEEEELi64ENS_6half_tEfNS_4arch4Sm80ELb0ELb1ELb0ELb0ELb0ELb0ELb1ELb1EEENS1_21CollectiveEpilogueFwdINS6_IJS8_SA_S9_EEENS6_IJNS7_ILi1EEESI_SI_EEESC_SE_Li128ELb0ELb1ELb1ELb0EEENS1_19SingleTileSchedulerILb0ELb1ELb1ELi128EEEEEEEEEvNT_6ParamsE)
        /*0080*/ 	.word	0x00000004


	//----- nvinfo : EIATTR_FRAME_SIZE
	.align		4
.L_32:
        /*0084*/ 	.byte	0x04, 0x11
        /*0086*/ 	.short	(.L_34 - .L_33)
	.align		4
.L_33:
        /*0088*/ 	.word	index@(_ZN7cutlass13device_kernelIN5flash19enable_sm80_to_sm89INS1_16FlashAttnFwdSm80INS1_25CollectiveMainloopFwdSm80ILi4ELi1ELb0EN4cute5tupleIJNS5_1CILi128EEENS7_ILi96EEENS7_ILi64EEEEEELi64ENS_6half_tEfNS_4arch4Sm80ELb0ELb1ELb0ELb0ELb0ELb0ELb1ELb1EEENS1_21CollectiveEpilogueFwdINS6_IJS8_SA_S9_EEENS6_IJNS7_ILi1EEESI_SI_EEESC_SE_Li128ELb0ELb1ELb1ELb0EEENS1_19SingleTileSchedulerILb0ELb1ELb1ELi128EEEEEEEEEvNT_6ParamsE)
        /*008c*/ 	.word	0x00000000


	//----- nvinfo : EIATTR_REGCOUNT
	.align		4
.L_34:
        /*0090*/ 	.byte	0x04, 0x2f
        /*0092*/ 	.short	(.L_36 - .L_35)
	.align		4
.L_35:
        /*0094*/ 	.word	index@(_ZN7cutlass13device_kernelIN5flash19enable_sm80_to_sm89INS1_16FlashAttnFwdSm80INS1_25CollectiveMainloopFwdSm80ILi4ELi1ELb0EN4cute5tupleIJNS5_1CILi128EEENS7_ILi80EEENS7_ILi64EEEEEELi64ENS_6half_tEfNS_4arch4Sm80ELb0ELb0ELb0ELb1ELb0ELb1ELb1ELb1EEENS1_21CollectiveEpilogueFwdINS6_IJS8_SA_S9_EEENS6_IJNS7_ILi1EEESI_SI_EEESC_SE_Li128ELb1ELb1ELb1ELb0EEENS1_36VarlenDynamicPersistentTileSchedulerILi128ELi80ELi128ELi128ELb1ELb1ELb0ELb0ELb1ELb1EEEEEEEEEvNT_6ParamsE)
        /*0098*/ 	.word	0x00000004


	//----- nvinfo : EIATTR_FRAME_SIZE
	.align		4
.L_36:
        /*009c*/ 	.byte	0x04, 0x11
        /*009e*/ 	.short	(.L_38 - .L_37)
	.align		4
.L_37:
        /*00a0*/ 	.word	index@(_ZN7cutlass13device_kernelIN5flash19enable_sm80_to_sm89INS1_16FlashAttnFwdSm80INS1_25CollectiveMainloopFwdSm80ILi4ELi1ELb0EN4cute5tupleIJNS5_1CILi128EEENS7_ILi80EEENS7_ILi64EEEEEELi64ENS_6half_tEfNS_4arch4Sm80ELb0ELb0ELb0ELb1ELb0ELb1ELb1ELb1EEENS1_21CollectiveEpilogueFwdINS6_IJS8_SA_S9_EEENS6_IJNS7_ILi1EEESI_SI_EEESC_SE_Li128ELb1ELb1ELb1ELb0EEENS1_36VarlenDynamicPersistentTileSchedulerILi128ELi80ELi128ELi128ELb1ELb1ELb0ELb0ELb1ELb1EEEEEEEEEvNT_6ParamsE)
        /*00a4*/ 	.word	0x00000000


	//----- nvinfo : EIATTR_REGCOUNT
	.align		4
.L_38:
        /*00a8*/ 	.byte	0x04, 0x2f
        /*00aa*/ 	.short	(.L_40 - .L_39)
	.align		4
.L_39:
        /*00ac*/ 	.word	index@(_ZN7cutlass13device_kernelIN5flash19enable_sm80_to_sm89INS1_16FlashAttnFwdSm80INS1_25CollectiveMainloopFwdSm80ILi4ELi1ELb0EN4cute5tupleIJNS5_1CILi128EEENS7_ILi80EEENS7_ILi64EEEEEELi64ENS_6half_tEfNS_4arch4Sm80ELb0ELb0ELb0ELb1ELb0ELb0ELb1ELb1EEENS1_21CollectiveEpilogueFwdINS6_IJS8_SA_S9_EEENS6_IJNS7_ILi1EEESI_SI_EEESC_SE_Li128ELb1ELb1ELb1ELb0EEENS1_36VarlenDynamicPersistentTileSchedulerILi128ELi80ELi128ELi128ELb1ELb1ELb0ELb0ELb1ELb1EEEEEEEEEvNT_6ParamsE)
        /*00b0*/ 	.word	0x00000004


	//----- nvinfo : EIATTR_FRAME_SIZE
	.align		4
.L_40:
        /*00b4*/ 	.byte	0x04, 0x11
        /*00b6*/ 	.short	(.L_42 - .L_41)
	.align		4
.L_41:
        /*00b8*/ 	.word	index@(_ZN7cutlass13device_kernelIN5flash19enable_sm80_to_sm89INS1_16FlashAttnFwdSm80INS1_25CollectiveMainloopFwdSm80ILi4ELi1ELb0EN4cute5tupleIJNS5_1CILi128EEENS7_ILi80EEENS7_ILi64EEEEEELi64ENS_6half_tEfNS_4arch4Sm80ELb0ELb0ELb0ELb1ELb0ELb0ELb1ELb1EEENS1_21CollectiveEpilogueFwdINS6_IJS8_SA_S9_EEENS6_IJNS7_ILi1EEESI_SI_EEESC_SE_Li128ELb1ELb1ELb1ELb0EEENS1_36VarlenDynamicPersistentTileSchedulerILi128ELi80ELi128ELi128ELb1ELb1ELb0ELb0ELb1ELb1EEEEEEEEEvNT_6ParamsE)
        /*00bc*/ 	.word	0x00000000


	//----- nvinfo : EIATTR_REGCOUNT
	.align		4
.L_42:
        /*00c0*/ 	.byte	0x04, 0x2f
        /*00c2*/ 	.short	(.L_44 - .L_43)
	.align		4
.L_43:
        /*00c4*/ 	.word	index@(_ZN7cutlass13device_kernelIN5flash19enable_sm80_to_sm89INS1_16FlashAttnFwdSm80INS1_25CollectiveMainloopFwdSm80ILi4ELi1ELb0EN4cute5tupleIJNS5_1CILi128EEENS7_ILi112EEENS7_ILi64EEEEEELi64ENS_6half_tEfNS_4arch4Sm80ELb0ELb0ELb0ELb0ELb0ELb0ELb1ELb1EEENS1_21CollectiveEpilogueFwdINS6_IJS8_SA_S9_EEENS6_IJNS7_ILi1EEESI_SI_EEESC_SE_Li128ELb0ELb1ELb1ELb0EEENS1_19SingleTileSchedulerILb0ELb1ELb1ELi128EEEEEEEEEvNT_6ParamsE)
        /*00c8*/ 	.word	0x00000004


	//----- nvinfo : EIATTR_FRAME_SIZE
	.align		4
.L_44:
        /*00cc*/ 	.byte	0x04, 0x11
        /*00ce*/ 	.short	(.L_46 - .L_45)
	.align		4
.L_45:
        /*00d0*/ 	.word	index@(_ZN7cutlass13device_kernelIN5flash19enable_sm80_to_sm89INS1_16FlashAttnFwdSm80INS1_25CollectiveMainloopFwdSm80ILi4ELi1ELb0EN4cute5tupleIJNS5_1CILi128EEENS7_ILi112EEENS7_ILi64EEEEEELi64ENS_6half_tEfNS_4arch4Sm80ELb0ELb0ELb0ELb0ELb0ELb0ELb1ELb1EEENS1_21CollectiveEpilogueFwdINS6_IJS8_SA_S9_EEENS6_IJNS7_ILi1EEESI_SI_EEESC_SE_Li128ELb0ELb1ELb1ELb0EEENS1_19SingleTileSchedulerILb0ELb1ELb1ELi128EEEEEEEEEvNT_6ParamsE)
        /*00d4*/ 	.word	0x00000000


	//----- nvinfo : EIATTR_REGCOUNT
	.align		4
.L_46:
        /*00d8*/ 	.byte	0x04, 0x2f
        /*00da*/ 	.short	(.L_48 - .L_47)
	.align		4
.L_47:
        /*00dc*/ 	.word	index@(_ZN7cutlass13device_kernelIN5flash19enable_sm80_to_sm89INS1_16FlashAttnFwdSm80INS1_25CollectiveMainloopFwdSm80ILi4ELi1ELb0EN4cute5tupleIJNS5_1CILi128EEENS7_ILi80EEENS7_ILi64EEEEEELi64ENS_6half_tEfNS_4arch4Sm80ELb1ELb0ELb1ELb1ELb0ELb1ELb1ELb1EEENS1_21CollectiveEpilogueFwdINS6_IJS8_SA_S9_EEENS6_IJNS7_ILi1EEESI_SI_EEESC_SE_Li128ELb1ELb1ELb1ELb0EEENS1_36VarlenDynamicPersistentTileSchedulerILi128ELi80ELi128ELi128ELb1ELb1ELb0ELb1ELb1ELb1EEEEEEEEEvNT_6ParamsE)
        /*00e0*/ 	.word	0x00000004


	//----- nvinfo : EIATTR_FRAME_SIZE
	.align		4
.L_48:
        /*00e4*/ 	.byte	0x04, 0x11
        /*00e6*/ 	.short	(.L_50 - .L_49)
	.align		4
.L_49:
        /*00e8*/ 	.word	index@(_ZN7cutlass13device_kernelIN5flash19enable_sm80_to_sm89INS1_16FlashAttnFwdSm80INS1_25CollectiveMainloopFwdSm80ILi4ELi1ELb0EN4cute5tupleIJNS5_1CILi128EEENS7_ILi80EEENS7_ILi64EEEEEELi64ENS_6half_tEfNS_4arch4Sm80ELb1ELb0ELb1ELb1ELb0ELb1ELb1ELb1EEENS1_21CollectiveEpilogueFwdINS6_IJS8_SA_S9_EEENS6_IJNS7_ILi1EEESI_SI_EEESC_SE_Li128ELb1ELb1ELb1ELb0EEENS1_36VarlenDynamicPersistentTileSchedulerILi128ELi80ELi128ELi128ELb1ELb1ELb0ELb1ELb1ELb1EEEEEEEEEvNT_6ParamsE)
        /*00ec*/ 	.word	0x00000000


	//----- nvinfo : EIATTR_REGCOUNT
	.align		4
.L_50:
        /*00f0*/ 	.byte	0x04, 0x2f
        /*00f2*/ 	.short	(.L_52 - .L_51)
	.align		4
.L_51:
        /*00f4*/ 	.word	index@(_ZN7cutlass13device_kernelIN5flash19enable_sm80_to_sm89INS1_16FlashAttnFwdSm80INS1_25CollectiveMainloopFwdSm80ILi4ELi1ELb0EN4cute5tupleIJNS5_1CILi128EEENS7_ILi80EEENS7_ILi64EEEEEELi64ENS_6half_tEfNS_4arch4Sm80ELb1ELb0ELb1ELb1ELb0ELb0ELb1ELb1EEENS1_21CollectiveEpilogueFwdINS6_IJS8_SA_S9_EEENS6_IJNS7_ILi1EEESI_SI_EEESC_SE_Li128ELb1ELb1ELb1ELb0EEENS1_36VarlenDynamicPersistentTileSchedulerILi128ELi80ELi128ELi128ELb1ELb1ELb0ELb1ELb1ELb1EEEEEEEEEvNT_6ParamsE)
        /*00f8*/ 	.word	0x00000004


	//----- nvinfo : EIATTR_FRAME_SIZE
	.align		4
.L_52:
        /*00fc*/ 	.byte	0x04, 0x11
        /*00fe*/ 	.short	(.L_54 - .L_53)
	.align		4
.L_53:
        /*0100*/ 	.word	index@(_ZN7cutlass13device_kernelIN5flash19enable_sm80_to_sm89INS1_16FlashAttnFwdSm80INS1_25CollectiveMainloopFwdSm80ILi4ELi1ELb0EN4cute5tupleIJNS5_1CILi128EEENS7_ILi80EEENS7_ILi64EEEEEELi64ENS_6half_tEfNS_4arch4Sm80ELb1ELb0ELb1ELb1ELb0ELb0ELb1ELb1EEENS1_21CollectiveEpilogueFwdINS6_IJS8_SA_S9_EEENS6_IJNS7_ILi1EEESI_SI_EEESC_SE_Li128ELb1ELb1ELb1ELb0EEENS1_36VarlenDynamicPersistentTileSchedulerILi128ELi80ELi128ELi128ELb1ELb1ELb0ELb1ELb1ELb1EEEEEEEEEvNT_6ParamsE)
        /*0104*/ 	.word	0x00000000


	//----- nvinfo : EIATTR_REGCOUNT
	.align		4
.L_54:
        /*0108*/ 	.byte	0x04, 0x2f
        /*010a*/ 	.short	(.L_56 - .L_55)
	.align		4
.L_55:
        /*010c*/ 	.word	index@(_ZN7cutlass13device_kernelIN5flash19enable_sm80_to_sm89INS1_16FlashAttnFwdSm80INS1_25CollectiveMainloopFwdSm80ILi4ELi1ELb0EN4cute5tupleIJNS5_1CILi128EEENS7_ILi112EEENS7_ILi64EEEEEELi64ENS_6half_tEfNS_4arch4Sm80ELb1ELb0ELb1ELb0ELb0ELb0ELb1ELb1EEENS1_21CollectiveEpilogueFwdINS6_IJS8_SA_S9_EEENS6_IJNS7_ILi1EEESI_SI_EEESC_SE_Li128ELb0ELb1ELb1ELb0EEENS1_30DynamicPersistentTileSchedulerILi128ELi128ELb1ELb1ELb0EEEEEEEEEvNT_6ParamsE)
        /*0110*/ 	.word	0x00000004


	//----- nvinfo : EIATTR_FRAME_SIZE
	.align		4
.L_56:
        /*0114*/ 	.byte	0x04, 0x11
        /*0116*/ 	.short	(.L_58 - .L_57)
	.align		4
.L_57:
        /*0118*/ 	.word	index@(_ZN7cutlass13device_kernelIN5flash19enable_sm80_to_sm89INS1_16FlashAttnFwdSm80INS1_25CollectiveMainloopFwdSm80ILi4ELi1ELb0EN4cute5tupleIJNS5_1CILi128EEENS7_ILi112EEENS7_ILi64EEEEEELi64ENS_6half_tEfNS_4arch4Sm80ELb1ELb0ELb1ELb0ELb0ELb0ELb1ELb1EEENS1_21CollectiveEpilogueFwdINS6_IJS8_SA_S9_EEENS6_IJNS7_ILi1EEESI_SI_EEESC_SE_Li128ELb0ELb1ELb1ELb0EEENS1_30DynamicPersistentTileSchedulerILi128ELi128ELb1ELb1ELb0EEEEEEEEEvNT_6ParamsE)
        /*011c*/ 	.word	0x00000000


	//----- nvinfo : EIATTR_REGCOUNT
	.align		4
.L_58:
        /*0120*/ 	.byte	0x04, 0x2f
        /*0122*/ 	.short	(.L_60 - .L_59)
	.align		4
.L_59:
        /*0124*/ 	.word	index@(_ZN7cutlass13device_kernelIN5flash19enable_sm80_to_sm89INS1_16FlashAttnFwdSm80INS1_25CollectiveMainloopFwdSm80ILi4ELi1ELb0EN4cute5tupleIJNS5_1CILi128EEENS7_ILi80EEENS7_ILi64EEEEEELi64ENS_6half_tEfNS_4arch4Sm80ELb0ELb1ELb1ELb1ELb0ELb1ELb1ELb1EEENS1_21CollectiveEpilogueFwdINS6_IJS8_SA_S9_EEENS6_IJNS7_ILi1EEESI_SI_EEESC_SE_Li128ELb1ELb1ELb1ELb0EEENS1_36VarlenDynamicPersistentTileSchedulerILi128ELi80ELi128ELi128ELb1ELb1ELb0ELb1ELb0ELb1EEEEEEEEEvNT_6ParamsE)
        /*0128*/ 	.word	0x00000004


	//----- nvinfo : EIATTR_FRAME_SIZE
	.align		4
.L_60:
        /*012c*/ 	.byte	0x04, 0x11
        /*012e*/ 	.short	(.L_62 - .L_61)
	.align		4
.L_61:
        /*0130*/ 	.word	index@(_ZN7cutlass13device_kernelIN5flash19enable_sm80_to_sm89INS1_16FlashAttnFwdSm80INS1_25CollectiveMainloopFwdSm80ILi4ELi1ELb0EN4cute5tupleIJNS5_1CILi128EEENS7_ILi80EEENS7_ILi64EEEEEELi64ENS_6half_tEfNS_4arch4Sm80ELb0ELb1ELb1ELb1ELb0ELb1ELb1ELb1EEENS1_21CollectiveEpilogueFwdINS6_IJS8_SA_S9_EEENS6_IJNS7_ILi1EEESI_SI_EEESC_SE_Li128ELb1ELb1ELb1ELb0EEENS1_36VarlenDynamicPersistentTileSchedulerILi128ELi80ELi128ELi128ELb1ELb1ELb0ELb1ELb0ELb1EEEEEEEEEvNT_6ParamsE)
        /*0134*/ 	.word	0x00000000


	//----- nvinfo : EIATTR_REGCOUNT
	.align		4
.L_62:
        /*0138*/ 	.byte	0x04, 0x2f
        /*013a*/ 	.short	(.L_64 - .L_63)
	.align		4
.L_63:
        /*013c*/ 	.word	index@(_ZN7cutlass13device_kernelIN5flash19enable_sm80_to_sm89INS1_16FlashAttnFwdSm80INS1_25CollectiveMainloopFwdSm80ILi4ELi1ELb0EN4cute5tupleIJNS5_1CILi128EEENS7_ILi80EEENS7_ILi64EEEEEELi64ENS_6half_tEfNS_4arch4Sm80ELb0ELb1ELb1ELb1ELb0ELb0ELb1ELb1EEENS1_21CollectiveEpilogueFwdINS6_IJS8_SA_S9_EEENS6_IJNS7_ILi1EEESI_SI_EEESC_SE_Li128ELb1ELb1ELb1ELb0EEENS1_36VarlenDynamicPersistentTileSchedulerILi128ELi80ELi128ELi128ELb1ELb1ELb0ELb1ELb0ELb1EEEEEEEEEvNT_6ParamsE)
        /*0140*/ 	.word	0x00000004


	//----- nvinfo : EIATTR_FRAME_SIZE
	.align		4
.L_64:
        /*0144*/ 	.byte	0x04, 0x11
        /*0146*/ 	.short	(.L_66 - .L_65)
	.align		4
.L_65:
        /*0148*/ 	.word	index@(_ZN7cutlass13device_kernelIN5flash19enable_sm80_to_sm89INS1_16FlashAttnFwdSm80INS1_25CollectiveMainloopFwdSm80ILi4ELi1ELb0EN4cute5tupleIJNS5_1CILi128EEENS7_ILi80EEENS7_ILi64EEEEEELi64ENS_6half_tEfNS_4arch4Sm80ELb0ELb1ELb1ELb1ELb0ELb0ELb1ELb1EEENS1_21CollectiveEpilogueFwdINS6_IJS8_SA_S9_EEENS6_IJNS7_ILi1EEESI_SI_EEESC_SE_Li128ELb1ELb1ELb1ELb0EEENS1_36VarlenDynamicPersistentTileSchedulerILi128ELi80ELi128ELi128ELb1ELb1ELb0ELb1ELb0ELb1EEEEEEEEEvNT_6ParamsE)
        /*014c*/ 	.word	0x00000000


	//----- nvinfo : EIATTR_REGCOUNT
	.align		4
.L_66:
        /*0150*/ 	.byte	0x04, 0x2f
        /*0152*/ 	.short	(.L_68 - .L_67)
	.align		4
.L_67:
        /*0154*/ 	.word	index@(_ZN7cutlass13device_kernelIN5flash19enable_sm80_to_sm89INS1_16FlashAttnFwdSm80INS1_25CollectiveMainloopFwdSm80ILi4ELi1ELb0EN4cute5tupleIJNS5_1CILi128EEENS7_ILi96EEENS7_ILi64EEEEEELi64ENS_6half_tEfNS_4arch4Sm80ELb0ELb1ELb1ELb0ELb0ELb0ELb1ELb1EEENS1_21CollectiveEpilogueFwdINS6_IJS8_SA_S9_EEENS6_IJNS7_ILi1EEESI_SI_EEESC_SE_Li128ELb0ELb1ELb1ELb0EEENS1_19SingleTileSchedulerILb0ELb1ELb1ELi128EEEEEEEEEvNT_6ParamsE)
        /*0158*/ 	.word	0x00000004


	//----- nvinfo : EIATTR_FRAME_SIZE
	.align		4
.L_68:
        /*015c*/ 	.byte	0x04, 0x11
        /*015e*/ 	.short	(.L_70 - .L_69)
	.align		4
.L_69:
        /*0160*/ 	.word	index@(_ZN7cutlass13device_kernelIN5flash19enable_sm80_to_sm89INS1_16FlashAttnFwdSm80INS1_25CollectiveMainloopFwdSm80ILi4ELi1ELb0EN4cute5tupleIJNS5_1CILi128EEENS7_ILi96EEENS7_ILi64EEEEEELi64ENS_6half_tEfNS_4arch4Sm80ELb0ELb1ELb1ELb0ELb0ELb0ELb1ELb1EEENS1_21CollectiveEpilogueFwdINS6_IJS8_SA_S9_EEENS6_IJNS7_ILi1EEESI_SI_EEESC_SE_Li128ELb0ELb1ELb1ELb0EEENS1_19SingleTileSchedulerILb0ELb1ELb1ELi128EEEEEEEEEvNT_6ParamsE)
        /*0164*/ 	.word	0x00000000


	//----- nvinfo : EIATTR_REGCOUNT
	.align		4
.L_70:
        /*0168*/ 	.byte	0x04, 0x2f
        /*016a*/ 	.short	(.L_72 - .L_71)
	.align		4
.L_71:
        /*016c*/ 	.word	index@(_ZN7cutlass13device_kernelIN5flash19enable_sm80_to_sm89INS1_16FlashAttnFwdSm80INS1_25CollectiveMainloopFwdSm80ILi4ELi1ELb0EN4cute5tupleIJNS5_1CILi128EEENS7_ILi80EEENS7_ILi64EEEEEELi64ENS_6half_tEfNS_4arch4Sm80ELb0ELb0ELb1ELb1ELb0ELb1ELb1ELb1EEENS1_21CollectiveEpilogueFwdINS6_IJS8_SA_S9_EEENS6_IJNS7_ILi1EEESI_SI_EEESC_SE_Li128ELb1ELb1ELb1ELb0EEENS1_36VarlenDynamicPersistentTileSchedulerILi128ELi80ELi128ELi128ELb1ELb1ELb0ELb0ELb1ELb1EEEEEEEEEvNT_6ParamsE)
        /*0170*/ 	.word	0x00000004


	//----- nvinfo : EIATTR_FRAME_SIZE
	.align		4
.L_72:
        /*0174*/ 	.byte	0x04, 0x11
        /*0176*/ 	.short	(.L_74 - .L_73)
	.align		4
.L_73:
        /*0178*/ 	.word	index@(_ZN7cutlass13device_kernelIN5flash19enable_sm80_to_sm89INS1_16FlashAttnFwdSm80INS1_25CollectiveMainloopFwdSm80ILi4ELi1ELb0EN4cute5tupleIJNS5_1CILi128EEENS7_ILi80EEENS7_ILi64EEEEEELi64ENS_6half_tEfNS_4arch4Sm80ELb0ELb0ELb1ELb1ELb0ELb1ELb1ELb1EEENS1_21CollectiveEpilogueFwdINS6_IJS8_SA_S9_EEENS6_IJNS7_ILi1EEESI_SI_EEESC_SE_Li128ELb1ELb1ELb1ELb0EEENS1_36VarlenDynamicPersistentTileSchedulerILi128ELi80ELi128ELi128ELb1ELb1ELb0ELb0ELb1ELb1EEEEEEEEEvNT_6ParamsE)
        /*017c*/ 	.word	0x00000000


	//----- nvinfo : EIATTR_REGCOUNT
	.align		4
.L_74:
        /*0180*/ 	.byte	0x04, 0x2f
        /*0182*/ 	.short	(.L_76 - .L_75)
	.align		4
.L_75:
        /*0184*/ 	.word	index@(_ZN7cutlass13device_kernelIN5flash19enable_sm80_to_sm89INS1_16FlashAttnFwdSm80INS1_25CollectiveMainloopFwdSm80ILi4ELi1ELb0EN4cute5tupleIJNS5_1CILi128EEENS7_ILi80EEENS7_ILi64EEEEEELi64ENS_6half_tEfNS_4arch4Sm80ELb0ELb0ELb1ELb1ELb0ELb0ELb1ELb1EEENS1_21CollectiveEpilogueFwdINS6_IJS8_SA_S9_EEENS6_IJNS7_ILi1EEESI_SI_EEESC_SE_Li128ELb1ELb1ELb1ELb0EEENS1_36VarlenDynamicPersistentTileSchedulerILi128ELi80ELi128ELi128ELb1ELb1ELb0ELb0ELb1ELb1EEEEEEEEEvNT_6ParamsE)
        /*0188*/ 	.word	0x00000004


	//----- nvinfo : EIATTR_FRAME_SIZE
	.align		4
.L_76:
        /*018c*/ 	.byte	0x04, 0x11
        /*018e*/ 	.short	(.L_78 - .L_77)
	.align		4
.L_77:
        /*0190*/ 	.word	index@(_ZN7cutlass13device_kernelIN5flash19enable_sm80_to_sm89INS1_16FlashAttnFwdSm80INS1_25CollectiveMainloopFwdSm80ILi4ELi1ELb0EN4cute5tupleIJNS5_1CILi128EEENS7_ILi80EEENS7_ILi64EEEEEELi64ENS_6half_tEfNS_4arch4Sm80ELb0ELb0ELb1ELb1ELb0ELb0ELb1ELb1EEENS1_21CollectiveEpilogueFwdINS6_IJS8_SA_S9_EEENS6_IJNS7_ILi1EEESI_SI_EEESC_SE_Li128ELb1ELb1ELb1ELb0EEENS1_36VarlenDynamicPersistentTileSchedulerILi128ELi80ELi128ELi128ELb1ELb1ELb0ELb0ELb1ELb1EEEEEEEEEvNT_6ParamsE)
        /*0194*/ 	.word	0x00000000


	//----- nvinfo : EIATTR_REGCOUNT
	.align		4
.L_78:
        /*0198*/ 	.byte	0x04, 0x2f
        /*019a*/ 	.short	(.L_80 - .L_79)
	.align		4
.L_79:
        /*019c*/ 	.word	index@(_ZN7cutlass13device_kernelIN5flash19enable_sm80_to_sm89INS1_16FlashAttnFwdSm80INS1_25CollectiveMainloopFwdSm80ILi4ELi1ELb0EN4cute5tupleIJNS5_1CILi128EEENS7_ILi112EEENS7_ILi64EEEEEELi64ENS_6half_tEfNS_4arch4Sm80ELb0ELb0ELb1ELb0ELb0ELb0ELb1ELb1EEENS1_21CollectiveEpilogueFwdINS6_IJS8_SA_S9_EEENS6_IJNS7_ILi1EEESI_SI_EEESC_SE_Li128ELb0ELb1ELb1ELb0EEENS1_19SingleTileSchedulerILb0ELb1ELb1ELi128EEEEEEEEEvNT_6ParamsE)
        /*01a0*/ 	.word	0x00000004


	//----- nvinfo : EIATTR_FRAME_SIZE
	.align		4
.L_80:
        /*01a4*/ 	.byte	0x04, 0x11
        /*01a6*/ 	.short	(.L_82 - .L_81)
	.align		4
.L_81:
        /*01a8*/ 	.word	index@(_ZN7cutlass13device_kernelIN5flash19enable_sm80_to_sm89INS1_16FlashAttnFwdSm80INS1_25CollectiveMainloopFwdSm80ILi4ELi1ELb0EN4cute5tupleIJNS5_1CILi128EEENS7_ILi112EEENS7_ILi64EEEEEELi64ENS_6half_tEfNS_4arch4Sm80ELb0ELb0ELb1ELb0ELb0ELb0ELb1ELb1EEENS1_21CollectiveEpilogueFwdINS6_IJS8_SA_S9_EEENS6_IJNS7_ILi1EEESI_SI_EEESC_SE_Li128ELb0ELb1ELb1ELb0EEENS1_19SingleTileSchedulerILb0ELb1ELb1ELi128EEEEEEEEEvNT_6ParamsE)
        /*01ac*/ 	.word	0x00000000


	//----- nvinfo : EIATTR_MIN_STACK_SIZE
	.align		4
.L_82:
        /*01b0*/ 	.byte	0x04, 0x12
        /*01b2*/ 	.short	(.L_84 - .L_83)
	.align		4
.L_83:
        /*01b4*/ 	.word	index@(_ZN7cutlass13device_kernelIN5flash19enable_sm80_to_sm89INS1_16FlashAttnFwdSm80INS1_25CollectiveMainloopFwdSm80ILi4ELi1ELb0EN4cute5tupleIJNS5_1CILi128EEENS7_ILi112EEENS7_ILi64EEEEEELi64ENS_6half_tEfNS_4arch4Sm80ELb0ELb0ELb1ELb0ELb0ELb0ELb1ELb1EEENS1_21CollectiveEpilogueFwdINS6_IJS8_SA_S9_EEENS6_IJNS7_ILi1EEESI_SI_EEESC_SE_Li128ELb0ELb1ELb1ELb0EEENS1_19SingleTileSchedulerILb0ELb1ELb1ELi128EEEEEEEEEvNT_6ParamsE)
        /*01b8*/ 	.word	0x00000000


	//----- nvinfo : EIATTR_MIN_STACK_SIZE
	.align		4
.L_84:
        /*01bc*/ 	.byte	0x04, 0x12
        /*01be*/ 	.short	(.L_86 - .L_85)
	.align		4
.L_85:
        /*01c0*/ 	.word	index@(_ZN7cutlass13device_kernelIN5flash19enable_sm80_to_sm89INS1_16FlashAttnFwdSm80INS1_25CollectiveMainloopFwdSm80ILi4ELi1ELb0EN4cute5tupleIJNS5_1CILi128EEENS7_ILi80EEENS7_ILi64EEEEEELi64ENS_6half_tEfNS_4arch4Sm80ELb0ELb0ELb1ELb1ELb0ELb0ELb1ELb1EEENS1_21CollectiveEpilogueFwdINS6_IJS8_SA_S9_EEENS6_IJNS7_ILi1EEESI_SI_EEESC_SE_Li128ELb1ELb1ELb1ELb0EEENS1_36VarlenDynamicPersistentTileSchedulerILi128ELi80ELi128ELi128ELb1ELb1ELb0ELb0ELb1ELb1EEEEEEEEEvNT_6ParamsE)
        /*01c4*/ 	.word	0x00000000


	//----- nvinfo : EIATTR_MIN_STACK_SIZE
	.align		4
.L_86:
        /*01c8*/ 	.byte	0x04, 0x12
        /*01ca*/ 	.short	(.L_88 - .L_87)
	.align		4
.L_87:
        /*01cc*/ 	.word	index@(_ZN7cutlass13device_kernelIN5flash19enable_sm80_to_sm89INS1_16FlashAttnFwdSm80INS1_25CollectiveMainloopFwdSm80ILi4ELi1ELb0EN4cute5tupleIJNS5_1CILi128EEENS7_ILi80EEENS7_ILi64EEEEEELi64ENS_6half_tEfNS_4arch4Sm80ELb0ELb0ELb1ELb1ELb0ELb1ELb1ELb1EEENS1_21CollectiveEpilogueFwdINS6_IJS8_SA_S9_EEENS6_IJNS7_ILi1EEESI_SI_EEESC_SE_Li128ELb1ELb1ELb1ELb0EEENS1_36VarlenDynamicPersistentTileSchedulerILi128ELi80ELi128ELi128ELb1ELb1ELb0ELb0ELb1ELb1EEEEEEEEEvNT_6ParamsE)
        /*01d0*/ 	.word	0x00000000


	//----- nvinfo : EIATTR_MIN_STACK_SIZE
	.align		4
.L_88:
        /*01d4*/ 	.byte	0x04, 0x12
        /*01d6*/ 	.short	(.L_90 - .L_89)
	.align		4
.L_89:
        /*01d8*/ 	.word	index@(_ZN7cutlass13device_kernelIN5flash19enable_sm80_to_sm89INS1_16FlashAttnFwdSm80INS1_25CollectiveMainloopFwdSm80ILi4ELi1ELb0EN4cute5tupleIJNS5_1CILi128EEENS7_ILi96EEENS7_ILi64EEEEEELi64ENS_6half_tEfNS_4arch4Sm80ELb0ELb1ELb1ELb0ELb0ELb0ELb1ELb1EEENS1_21CollectiveEpilogueFwdINS6_IJS8_SA_S9_EEENS6_IJNS7_ILi1EEESI_SI_EEESC_SE_Li128ELb0ELb1ELb1ELb0EEENS1_19SingleTileSchedulerILb0ELb1ELb1ELi128EEEEEEEEEvNT_6ParamsE)
        /*01dc*/ 	.word	0x00000000


	//----- nvinfo : EIATTR_MIN_STACK_SIZE
	.align		4
.L_90:
        /*01e0*/ 	.byte	0x04, 0x12
        /*01e2*/ 	.short	(.L_92 - .L_91)
	.align		4
.L_91:
        /*01e4*/ 	.word	index@(_ZN7cutlass13device_kernelIN5flash19enable_sm80_to_sm89INS1_16FlashAttnFwdSm80INS1_25CollectiveMainloopFwdSm80ILi4ELi1ELb0EN4cute5tupleIJNS5_1CILi128EEENS7_ILi80EEENS7_ILi64EEEEEELi64ENS_6half_tEfNS_4arch4Sm80ELb0ELb1ELb1ELb1ELb0ELb0ELb1ELb1EEENS1_21CollectiveEpilogueFwdINS6_IJS8_SA_S9_EEENS6_IJNS7_ILi1EEESI_SI_EEESC_SE_Li128ELb1ELb1ELb1ELb0EEENS1_36VarlenDynamicPersistentTileSchedulerILi128ELi80ELi128ELi128ELb1ELb1ELb0ELb1ELb0ELb1EEEEEEEEEvNT_6ParamsE)
        /*01e8*/ 	.word	0x00000000


	//----- nvinfo : EIATTR_MIN_STACK_SIZE
	.align		4
.L_92:
        /*01ec*/ 	.byte	0x04, 0x12
        /*01ee*/ 	.short	(.L_94 - .L_93)
	.align		4
.L_93:
        /*01f0*/ 	.word	index@(_ZN7cutlass13device_kernelIN5flash19enable_sm80_to_sm89INS1_16FlashAttnFwdSm80INS1_25CollectiveMainloopFwdSm80ILi4ELi1ELb0EN4cute5tupleIJNS5_1CILi128EEENS7_ILi80EEENS7_ILi64EEEEEELi64ENS_6half_tEfNS_4arch4Sm80ELb0ELb1ELb1ELb1ELb0ELb1ELb1ELb1EEENS1_21CollectiveEpilogueFwdINS6_IJS8_SA_S9_EEENS6_IJNS7_ILi1EEESI_SI_EEESC_SE_Li128ELb1ELb1ELb1ELb0EEENS1_36VarlenDynamicPersistentTileSchedulerILi128ELi80ELi128ELi128ELb1ELb1ELb0ELb1ELb0ELb1EEEEEEEEEvNT_6ParamsE)
        /*01f4*/ 	.word	0x00000000


	//----- nvinfo : EIATTR_MIN_STACK_SIZE
	.align		4
.L_94:
        /*01f8*/ 	.byte	0x04, 0x12
        /*01fa*/ 	.short	(.L_96 - .L_95)
	.align		4
.L_95:
        /*01fc*/ 	.word	index@(_ZN7cutlass13device_kernelIN5flash19enable_sm80_to_sm89INS1_16FlashAttnFwdSm80INS1_25CollectiveMainloopFwdSm80ILi4ELi1ELb0EN4cute5tupleIJNS5_1CILi128EEENS7_ILi112EEENS7_ILi64EEEEEELi64ENS_6half_tEfNS_4arch4Sm80ELb1ELb0ELb1ELb0ELb0ELb0ELb1ELb1EEENS1_21CollectiveEpilogueFwdINS6_IJS8_SA_S9_EEENS6_IJNS7_ILi1EEESI_SI_EEESC_SE_Li128ELb0ELb1ELb1ELb0EEENS1_30DynamicPersistentTileSchedulerILi128ELi128ELb1ELb1ELb0EEEEEEEEEvNT_6ParamsE)
        /*0200*/ 	.word	0x00000000


	//----- nvinfo : EIATTR_MIN_STACK_SIZE
	.align		4
.L_96:
        /*0204*/ 	.byte	0x04, 0x12
        /*0206*/ 	.short	(.L_98 - .L_97)
	.align		4
.L_97:
        /*0208*/ 	.word	index@(_ZN7cutlass13device_kernelIN5flash19enable_sm80_to_sm89INS1_16FlashAttnFwdSm80INS1_25CollectiveMainloopFwdSm80ILi4ELi1ELb0EN4cute5tupleIJNS5_1CILi128EEENS7_ILi80EEENS7_ILi64EEEEEELi64ENS_6half_tEfNS_4arch4Sm80ELb1ELb0ELb1ELb1ELb0ELb0ELb1ELb1EEENS1_21CollectiveEpilogueFwdINS6_IJS8_SA_S9_EEENS6_IJNS7_ILi1EEESI_SI_EEESC_SE_Li128ELb1ELb1ELb1ELb0EEENS1_36VarlenDynamicPersistentTileSchedulerILi128ELi80ELi128ELi128ELb1ELb1ELb0ELb1ELb1ELb1EEEEEEEEEvNT_6ParamsE)
        /*020c*/ 	.word	0x00000000


	//----- nvinfo : EIATTR_MIN_STACK_SIZE
	.align		4
.L_98:
        /*0210*/ 	.byte	0x04, 0x12
        /*0212*/ 	.short	(.L_100 - .L_99)
	.align		4
.L_99:
        /*0214*/ 	.word	index@(_ZN7cutlass13device_kernelIN5flash19enable_sm80_to_sm89INS1_16FlashAttnFwdSm80INS1_25CollectiveMainloopFwdSm80ILi4ELi1ELb0EN4cute5tupleIJNS5_1CILi128EEENS7_ILi80EEENS7_ILi64EEEEEELi64ENS_6half_tEfNS_4arch4Sm80ELb1ELb0ELb1ELb1ELb0ELb1ELb1ELb1EEENS1_21CollectiveEpilogueFwdINS6_IJS8_SA_S9_EEENS6_IJNS7_ILi1EEESI_SI_EEESC_SE_Li128ELb1ELb1ELb1ELb0EEENS1_36VarlenDynamicPersistentTileSchedulerILi128ELi80ELi128ELi128ELb1ELb1ELb0ELb1ELb1ELb1EEEEEEEEEvNT_6ParamsE)
        /*0218*/ 	.word	0x00000000


	//----- nvinfo : EIATTR_MIN_STACK_SIZE
	.align		4
.L_100:
        /*021c*/ 	.byte	0x04, 0x12
        /*021e*/ 	.short	(.L_102 - .L_101)
	.align		4
.L_101:
        /*0220*/ 	.word	index@(_ZN7cutlass13device_kernelIN5flash19enable_sm80_to_sm89INS1_16FlashAttnFwdSm80INS1_25CollectiveMainloopFwdSm80ILi4ELi1ELb0EN4cute5tupleIJNS5_1CILi128EEENS7_ILi112EEENS7_ILi64EEEEEELi64ENS_6half_tEfNS_4arch4Sm80ELb0ELb0ELb0ELb0ELb0ELb0ELb1ELb1EEENS1_21CollectiveEpilogueFwdINS6_IJS8_SA_S9_EEENS6_IJNS7_ILi1EEESI_SI_EEESC_SE_Li128ELb0ELb1ELb1ELb0EEENS1_19SingleTileSchedulerILb0ELb1ELb1ELi128EEEEEEEEEvNT_6ParamsE)
        /*0224*/ 	.word	0x00000000


	//----- nvinfo : EIATTR_MIN_STACK_SIZE
	.align		4
.L_102:
        /*0228*/ 	.byte	0x04, 0x12
        /*022a*/ 	.short	(.L_104 - .L_103)
	.align		4
.L_103:
        /*022c*/ 	.word	index@(_ZN7cutlass13device_kernelIN5flash19enable_sm80_to_sm89INS1_16FlashAttnFwdSm80INS1_25CollectiveMainloopFwdSm80ILi4ELi1ELb0EN4cute5tupleIJNS5_1CILi128EEENS7_ILi80EEENS7_ILi64EEEEEELi64ENS_6half_tEfNS_4arch4Sm80ELb0ELb0ELb0ELb1ELb0ELb0ELb1ELb1EEENS1_21CollectiveEpilogueFwdINS6_IJS8_SA_S9_EEENS6_IJNS7_ILi1EEESI_SI_EEESC_SE_Li128ELb1ELb1ELb1ELb0EEENS1_36VarlenDynamicPersistentTileSchedulerILi128ELi80ELi128ELi128ELb1ELb1ELb0ELb0ELb1ELb1EEEEEEEEEvNT_6ParamsE)
        /*0230*/ 	.word	0x00000000


	//----- nvinfo : EIATTR_MIN_STACK_SIZE
	.align		4
.L_104:
        /*0234*/ 	.byte	0x04, 0x12
        /*0236*/ 	.short	(.L_106 - .L_105)
	.align		4
.L_105:
        /*0238*/ 	.word	index@(_ZN7cutlass13device_kernelIN5flash19enable_sm80_to_sm89INS1_16FlashAttnFwdSm80INS1_25CollectiveMainloopFwdSm80ILi4ELi1ELb0EN4cute5tupleIJNS5_1CILi128EEENS7_ILi80EEENS7_ILi64EEEEEELi64ENS_6half_tEfNS_4arch4Sm80ELb0ELb0ELb0ELb1ELb0ELb1ELb1ELb1EEENS1_21CollectiveEpilogueFwdINS6_IJS8_SA_S9_EEENS6_IJNS7_ILi1EEESI_SI_EEESC_SE_Li128ELb1ELb1ELb1ELb0EEENS1_36VarlenDynamicPersistentTileSchedulerILi128ELi80ELi128ELi128ELb1ELb1ELb0ELb0ELb1ELb1EEEEEEEEEvNT_6ParamsE)
        /*023c*/ 	.word	0x00000000


	//----- nvinfo : EIATTR_MIN_STACK_SIZE
	.align		4
.L_106:
        /*0240*/ 	.byte	0x04, 0x12
        /*0242*/ 	.short	(.L_108 - .L_107)
	.align		4
.L_107:
        /*0244*/ 	.word	index@(_ZN7cutlass13device_kernelIN5flash19enable_sm80_to_sm89INS1_16FlashAttnFwdSm80INS1_25CollectiveMainloopFwdSm80ILi4ELi1ELb0EN4cute5tupleIJNS5_1CILi128EEENS7_ILi96EEENS7_ILi64EEEEEELi64ENS_6half_tEfNS_4arch4Sm80ELb0ELb1ELb0ELb0ELb0ELb0ELb1ELb1EEENS1_21CollectiveEpilogueFwdINS6_IJS8_SA_S9_EEENS6_IJNS7_ILi1EEESI_SI_EEESC_SE_Li128ELb0ELb1ELb1ELb0EEENS1_19SingleTileSchedulerILb0ELb1ELb1ELi128EEEEEEEEEvNT_6ParamsE)
        /*0248*/ 	.word	0x00000000


	//----- nvinfo : EIATTR_MIN_STACK_SIZE
	.align		4
.L_108:
        /*024c*/ 	.byte	0x04, 0x12
        /*024e*/ 	.short	(.L_110 - .L_109)
	.align		4
.L_109:
        /*0250*/ 	.word	index@(_ZN7cutlass13device_kernelIN5flash19enable_sm80_to_sm89INS1_16FlashAttnFwdSm80INS1_25CollectiveMainloopFwdSm80ILi4ELi1ELb0EN4cute5tupleIJNS5_1CILi128EEENS7_ILi80EEENS7_ILi64EEEEEELi64ENS_6half_tEfNS_4arch4Sm80ELb0ELb1ELb0ELb1ELb0ELb0ELb1ELb1EEENS1_21CollectiveEpilogueFwdINS6_IJS8_SA_S9_EEENS6_IJNS7_ILi1EEESI_SI_EEESC_SE_Li128ELb1ELb1ELb1ELb0EEENS1_36VarlenDynamicPersistentTileSchedulerILi128ELi80ELi128ELi128ELb1ELb1ELb0ELb1ELb0ELb1EEEEEEEEEvNT_6ParamsE)
        /*0254*/ 	.word	0x00000000


	//----- nvinfo : EIATTR_MIN_STACK_SIZE
	.align		4
.L_110:
        /*0258*/ 	.byte	0x04, 0x12
        /*025a*/ 	.short	(.L_112 - .L_111)
	.align		4
.L_111:
        /*025c*/ 	.word	index@(_ZN7cutlass13device_kernelIN5flash19enable_sm80_to_sm89INS1_16FlashAttnFwdSm80INS1_25CollectiveMainloopFwdSm80ILi4ELi1ELb0EN4cute5tupleIJNS5_1CILi128EEENS7_ILi80EEENS7_ILi64EEEEEELi64ENS_6half_tEfNS_4arch4Sm80ELb0ELb1ELb0ELb1ELb0ELb1ELb1ELb1EEENS1_21CollectiveEpilogueFwdINS6_IJS8_SA_S9_EEENS6_IJNS7_ILi1EEESI_SI_EEESC_SE_Li128ELb1ELb1ELb1ELb0EEENS1_36VarlenDynamicPersistentTileSchedulerILi128ELi80ELi128ELi128ELb1ELb1ELb0ELb1ELb0ELb1EEEEEEEEEvNT_6ParamsE)
        /*0260*/ 	.word	0x00000000


	//----- nvinfo : EIATTR_MIN_STACK_SIZE
	.align		4
.L_112:
        /*0264*/ 	.byte	0x04, 0x12
        /*0266*/ 	.short	(.L_114 - .L_113)
	.align		4
.L_113:
        /*0268*/ 	.word	index@(_ZN7cutlass13device_kernelIN5flash19enable_sm80_to_sm89INS1_16FlashAttnFwdSm80INS1_25CollectiveMainloopFwdSm80ILi4ELi1ELb0EN4cute5tupleIJNS5_1CILi128EEENS7_ILi112EEENS7_ILi64EEEEEELi64ENS_6half_tEfNS_4arch4Sm80ELb1ELb0ELb0ELb0ELb0ELb0ELb1ELb1EEENS1_21CollectiveEpilogueFwdINS6_IJS8_SA_S9_EEENS6_IJNS7_ILi1EEESI_SI_EEESC_SE_Li128ELb0ELb1ELb1ELb0EEENS1_30DynamicPersistentTileSchedulerILi128ELi128ELb1ELb1ELb0EEEEEEEEEvNT_6ParamsE)
        /*026c*/ 	.word	0x00000000


	//----- nvinfo : EIATTR_MIN_STACK_SIZE
	.align		4
.L_114:
        /*0270*/ 	.byte	0x04, 0x12
        /*0272*/ 	.short	(.L_116 - .L_115)
	.align		4
.L_115:
        /*0274*/ 	.word	index@(_ZN7cutlass13device_kernelIN5flash19enable_sm80_to_sm89INS1_16FlashAttnFwdSm80INS1_25CollectiveMainloopFwdSm80ILi4ELi1ELb0EN4cute5tupleIJNS5_1CILi128EEENS7_ILi80EEENS7_ILi64EEEEEELi64ENS_6half_tEfNS_4arch4Sm80ELb1ELb0ELb0ELb1ELb0ELb0ELb1ELb1EEENS1_21CollectiveEpilogueFwdINS6_IJS8_SA_S9_EEENS6_IJNS7_ILi1EEESI_SI_EEESC_SE_Li128ELb1ELb1ELb1ELb0EEENS1_36VarlenDynamicPersistentTileSchedulerILi128ELi80ELi128ELi128ELb1ELb1ELb0ELb1ELb1ELb1EEEEEEEEEvNT_6ParamsE)
        /*0278*/ 	.word	0x00000000


	//----- nvinfo : EIATTR_MIN_STACK_SIZE
	.align		4
.L_116:
        /*027c*/ 	.byte	0x04, 0x12
        /*027e*/ 	.short	(.L_118 - .L_117)
	.align		4
.L_117:
        /*0280*/ 	.word	index@(_ZN7cutlass13device_kernelIN5flash19enable_sm80_to_sm89INS1_16FlashAttnFwdSm80INS1_25CollectiveMainloopFwdSm80ILi4ELi1ELb0EN4cute5tupleIJNS5_1CILi128EEENS7_ILi80EEENS7_ILi64EEEEEELi64ENS_6half_tEfNS_4arch4Sm80ELb1ELb0ELb0ELb1ELb0ELb1ELb1ELb1EEENS1_21CollectiveEpilogueFwdINS6_IJS8_SA_S9_EEENS6_IJNS7_ILi1EEESI_SI_EEESC_SE_Li128ELb1ELb1ELb1ELb0EEENS1_36VarlenDynamicPersistentTileSchedulerILi128ELi80ELi128ELi128ELb1ELb1ELb0ELb1ELb1ELb1EEEEEEEEEvNT_6ParamsE)
        /*0284*/ 	.word	0x00000000
.L_118:


//--------------------- .nv.compat                --------------------------
	.section	.nv.compat,"",@"SHT_CUDA_COMPAT_INFO"
	.align	4
        /*0000*/ 	.byte	0x02, 0x09, 0x01, 0x00, 0x02, 0x02, 0x01, 0x00, 0x02, 0x05, 0x05, 0x00, 0x03, 0x07, 0x01, 0x01
        /*0010*/ 	.byte	0x02, 0x03, 0x00, 0x00, 0x02, 0x06, 0x01, 0x00, 0x04, 0x0b, 0x08, 0x00, 0x09, 0x00, 0x00, 0x00
        /*0020*/ 	.byte	0x00, 0x00, 0x00, 0x00


//--------------------- .nv.info._ZN7cutlass13device_kernelIN5flash19enable_sm80_to_sm89INS1_16FlashAttnFwdSm80INS1_25CollectiveMainloopFwdSm80ILi4ELi1ELb0EN4cute5tupleIJNS5_1CILi128EEENS7_ILi112EEENS7_ILi64EEEEEELi64ENS_6half_tEfNS_4arch4Sm80ELb0ELb0ELb1ELb0ELb0ELb0ELb1ELb1EEENS1_21CollectiveEpilogueFwdINS6_IJS8_SA_S9_EEENS6_IJNS7_ILi1EEESI_SI_EEESC_SE_Li128ELb0ELb1ELb1ELb0EEENS1_19SingleTileSchedulerILb0ELb1ELb1ELi128EEEEEEEEEvNT_6ParamsE --------------------------
	.section	.nv.info._ZN7cutlass13device_kernelIN5flash19enable_sm80_to_sm89INS1_16FlashAttnFwdSm80INS1_25CollectiveMainloopFwdSm80ILi4ELi1ELb0EN4cute5tupleIJNS5_1CILi128EEENS7_ILi112EEENS7_ILi64EEEEEELi64ENS_6half_tEfNS_4arch4Sm80ELb0ELb0ELb1ELb0ELb0ELb0ELb1ELb1EEENS1_21CollectiveEpilogueFwdINS6_IJS8_SA_S9_EEENS6_IJNS7_ILi1EEESI_SI_EEESC_SE_Li128ELb0ELb1ELb1ELb0EEENS1_19SingleTileSchedulerILb0ELb1ELb1ELi128EEEEEEEEEvNT_6ParamsE,"",@"SHT_CUDA_INFO"
	.sectionflags	@""
	.align	4


	//----- nvinfo : EIATTR_CUDA_API_VERSION
	.align		4
        /*0000*/ 	.byte	0x04, 0x37
        /*0002*/ 	.short	(.L_120 - .L_119)
.L_119:
        /*0004*/ 	.word	0x00000082


	//----- nvinfo : EIATTR_KPARAM_INFO
	.align		4
.L_120:
        /*0008*/ 	.byte	0x04, 0x17
        /*000a*/ 	.short	(.L_122 - .L_121)
.L_121:
        /*000c*/ 	.word	0x00000000
        /*0010*/ 	.short	0x0000
        /*0012*/ 	.short	0x0000
        /*0014*/ 	.byte	0x00, 0xf0, 0x61, 0x10


	//----- nvinfo : EIATTR_SPARSE_MMA_MASK
	.align		4
.L_122:
        /*0018*/ 	.byte	0x03, 0x50
        /*001a*/ 	.short	0x0000


	//----- nvinfo : EIATTR_MAXREG_COUNT
	.align		4
        /*001c*/ 	.byte	0x03, 0x1b
        /*001e*/ 	.short	0x00ff


	//----- nvinfo : EIATTR_MERCURY_ISA_VERSION
	.align		4
        /*0020*/ 	.byte	0x03, 0x5f
        /*0022*/ 	.short	0x0101


	//----- nvinfo : EIATTR_VRC_CTA_INIT_COUNT
	.align		4
        /*0024*/ 	.byte	0x02, 0x4a
	.zero		1
	.zero		1


	//----- nvinfo : EIATTR_EXIT_INSTR_OFFSETS
	.align		4
        /*0028*/ 	.byte	0x04, 0x1c
        /*002a*/ 	.short	(.L_124 - .L_123)


	//   ....[0]....
.L_123:
        /*002c*/ 	.word	0x00000010


	//----- nvinfo : EIATTR_MAX_THREADS
	.align		4
.L_124:
        /*0030*/ 	.byte	0x04, 0x05
        /*0032*/ 	.short	(.L_126 - .L_125)
.L_125:
        /*0034*/ 	.word	0x00000080
        /*0038*/ 	.word	0x00000001
        /*003c*/ 	.word	0x00000001


	//----- nvinfo : EIATTR_CBANK_PARAM_SIZE
	.align		4
.L_126:
        /*0040*/ 	.byte	0x03, 0x19
        /*0042*/ 	.short	0x0418


	//----- nvinfo : EIATTR_PARAM_CBANK
	.align		4
        /*0044*/ 	.byte	0x04, 0x0a
        /*0046*/ 	.short	(.L_128 - .L_127)
	.align		4
.L_127:
        /*0048*/ 	.word	index@(.nv.constant0._ZN7cutlass13device_kernelIN5flash19enable_sm80_to_sm89INS1_16FlashAttnFwdSm80INS1_25CollectiveMainloopFwdSm80ILi4ELi1ELb0EN4cute5tupleIJNS5_1CILi128EEENS7_ILi112EEENS7_ILi64EEEEEELi64ENS_6half_tEfNS_4arch4Sm80ELb0ELb0ELb1ELb0ELb0ELb0ELb1ELb1EEENS1_21CollectiveEpilogueFwdINS6_IJS8_SA_S9_EEENS6_IJNS7_ILi1EEESI_SI_EEESC_SE_Li128ELb0ELb1ELb1ELb0EEENS1_19SingleTileSchedulerILb0ELb1ELb1ELi128EEEEEEEEEvNT_6ParamsE)
        /*004c*/ 	.short	0x0380
        /*004e*/ 	.short	0x0418


	//----- nvinfo : EIATTR_SW_WAR
	.align		4
.L_128:
        /*0050*/ 	.byte	0x04, 0x36
        /*0052*/ 	.short	(.L_130 - .L_129)
.L_129:
        /*0054*/ 	.word	0x00000008
.L_130:


//--------------------- .nv.info._ZN7cutlass13device_kernelIN5flash19enable_sm80_to_sm89INS1_16FlashAttnFwdSm80INS1_25CollectiveMainloopFwdSm80ILi4ELi1ELb0EN4cute5tupleIJNS5_1CILi128EEENS7_ILi80EEENS7_ILi64EEEEEELi64ENS_6half_tEfNS_4arch4Sm80ELb0ELb0ELb1ELb1ELb0ELb0ELb1ELb1EEENS1_21CollectiveEpilogueFwdINS6_IJS8_SA_S9_EEENS6_IJNS7_ILi1EEESI_SI_EEESC_SE_Li128ELb1ELb1ELb1ELb0EEENS1_36VarlenDynamicPersistentTileSchedulerILi128ELi80ELi128ELi128ELb1ELb1ELb0ELb0ELb1ELb1EEEEEEEEEvNT_6ParamsE --------------------------
	.section	.nv.info._ZN7cutlass13device_kernelIN5flash19enable_sm80_to_sm89INS1_16FlashAttnFwdSm80INS1_25CollectiveMainloopFwdSm80ILi4ELi1ELb0EN4cute5tupleIJNS5_1CILi128EEENS7_ILi80EEENS7_ILi64EEEEEELi64ENS_6half_tEfNS_4arch4Sm80ELb0ELb0ELb1ELb1ELb0ELb0ELb1ELb1EEENS1_21CollectiveEpilogueFwdINS6_IJS8_SA_S9_EEENS6_IJNS7_ILi1EEESI_SI_EEESC_SE_Li128ELb1ELb1ELb1ELb0EEENS1_36VarlenDynamicPersistentTileSchedulerILi128ELi80ELi128ELi128ELb1ELb1ELb0ELb0ELb1ELb1EEEEEEEEEvNT_6ParamsE,"",@"SHT_CUDA_INFO"
	.sectionflags	@""
	.align	4


	//----- nvinfo : EIATTR_CUDA_API_VERSION
	.align		4
        /*0000*/ 	.byte	0x04, 0x37
        /*0002*/ 	.short	(.L_132 - .L_131)
.L_131:
        /*0004*/ 	.word	0x00000082


	//----- nvinfo : EIATTR_KPARAM_INFO
	.align		4
.L_132:
        /*0008*/ 	.byte	0x04, 0x17
        /*000a*/ 	.short	(.L_134 - .L_133)
.L_133:
        /*000c*/ 	.word	0x00000000
        /*0010*/ 	.short	0x0000
        /*0012*/ 	.short	0x0000
        /*0014*/ 	.byte	0x00, 0xf0, 0xe1, 0x10


	//----- nvinfo : EIATTR_SPARSE_MMA_MASK
	.align		4
.L_134:
        /*0018*/ 	.byte	0x03, 0x50
        /*001a*/ 	.short	0x0000


	//----- nvinfo : EIATTR_MAXREG_COUNT
	.align		4
        /*001c*/ 	.byte	0x03, 0x1b
        /*001e*/ 	.short	0x00ff


	//----- nvinfo : EIATTR_MERCURY_ISA_VERSION
	.align		4
        /*0020*/ 	.byte	0x03, 0x5f
        /*0022*/ 	.short	0x0101


	//----- nvinfo : EIATTR_VRC_CTA_INIT_COUNT
	.align		4
        /*0024*/ 	.byte	0x02, 0x4a
	.zero		1
	.zero		1


	//----- nvinfo : EIATTR_EXIT_INSTR_OFFSETS
	.align		4
        /*0028*/ 	.byte	0x04, 0x1c
        /*002a*/ 	.short	(.L_136 - .L_135)


	//   ....[0]....
.L_135:
        /*002c*/ 	.word	0x00000010


	//----- nvinfo : EIATTR_MAX_THREADS
	.align		4
.L_136:
        /*0030*/ 	.byte	0x04, 0x05
        /*0032*/ 	.short	(.L_138 - .L_137)
.L_137:
        /*0034*/ 	.word	0x00000080
        /*0038*/ 	.word	0x00000001
        /*003c*/ 	.word	0x00000001


	//----- nvinfo : EIATTR_CBANK_PARAM_SIZE
	.align		4
.L_138:
        /*0040*/ 	.byte	0x03, 0x19
        /*0042*/ 	.short	0x0438


	//----- nvinfo : EIATTR_PARAM_CBANK
	.align		4
        /*0044*/ 	.byte	0x04, 0x0a
        /*0046*/ 	.short	(.L_140 - .L_139)
	.align		4
.L_139:
        /*0048*/ 	.word	index@(.nv.constant0._ZN7cutlass13device_kernelIN5flash19enable_sm80_to_sm89INS1_16FlashAttnFwdSm80INS1_25CollectiveMainloopFwdSm80ILi4ELi1ELb0EN4cute5tupleIJNS5_1CILi128EEENS7_ILi80EEENS7_ILi64EEEEEELi64ENS_6half_tEfNS_4arch4Sm80ELb0ELb0ELb1ELb1ELb0ELb0ELb1ELb1EEENS1_21CollectiveEpilogueFwdINS6_IJS8_SA_S9_EEENS6_IJNS7_ILi1EEESI_SI_EEESC_SE_Li128ELb1ELb1ELb1ELb0EEENS1_36VarlenDynamicPersistentTileSchedulerILi128ELi80ELi128ELi128ELb1ELb1ELb0ELb0ELb1ELb1EEEEEEEEEvNT_6ParamsE)
        /*004c*/ 	.short	0x0380
        /*004e*/ 	.short	0x0438


	//----- nvinfo : EIATTR_SW_WAR
	.align		4
.L_140:
        /*0050*/ 	.byte	0x04, 0x36
        /*0052*/ 	.short	(.L_142 - .L_141)
.L_141:
        /*0054*/ 	.word	0x00000008
.L_142:


//--------------------- .nv.info._ZN7cutlass13device_kernelIN5flash19enable_sm80_to_sm89INS1_16FlashAttnFwdSm80INS1_25CollectiveMainloopFwdSm80ILi4ELi1ELb0EN4cute5tupleIJNS5_1CILi128EEENS7_ILi80EEENS7_ILi64EEEEEELi64ENS_6half_tEfNS_4arch4Sm80ELb0ELb0ELb1ELb1ELb0ELb1ELb1ELb1EEENS1_21CollectiveEpilogueFwdINS6_IJS8_SA_S9_EEENS6_IJNS7_ILi1EEESI_SI_EEESC_SE_Li128ELb1ELb1ELb1ELb0EEENS1_36VarlenDynamicPersistentTileSchedulerILi128ELi80ELi128ELi128ELb1ELb1ELb0ELb0ELb1ELb1EEEEEEEEEvNT_6ParamsE --------------------------
	.section	.nv.info._ZN7cutlass13device_kernelIN5flash19enable_sm80_to_sm89INS1_16FlashAttnFwdSm80INS1_25CollectiveMainloopFwdSm80ILi4ELi1ELb0EN4cute5tupleIJNS5_1CILi128EEENS7_ILi80EEENS7_ILi64EEEEEELi64ENS_6half_tEfNS_4arch4Sm80ELb0ELb0ELb1ELb1ELb0ELb1ELb1ELb1EEENS1_21CollectiveEpilogueFwdINS6_IJS8_SA_S9_EEENS6_IJNS7_ILi1EEESI_SI_EEESC_SE_Li128ELb1ELb1ELb1ELb0EEENS1_36VarlenDynamicPersistentTileSchedulerILi128ELi80ELi128ELi128ELb1ELb1ELb0ELb0ELb1ELb1EEEEEEEEEvNT_6ParamsE,"",@"SHT_CUDA_INFO"
	.sectionflags	@""
	.align	4


	//----- nvinfo : EIATTR_CUDA_API_VERSION
	.align		4
        /*0000*/ 	.byte	0x04, 0x37
        /*0002*/ 	.short	(.L_144 - .L_143)
.L_143:
        /*0004*/ 	.word	0x00000082


	//----- nvinfo : EIATTR_KPARAM_INFO
	.align		4
.L_144:
        /*0008*/ 	.byte	0x04, 0x17
        /*000a*/ 	.short	(.L_146 - .L_145)
.L_145:
        /*000c*/ 	.word	0x00000000
        /*0010*/ 	.short	0x0000
        /*0012*/ 	.short	0x0000
        /*0014*/ 	.byte	0x00, 0xf0, 0xe1, 0x10


	//----- nvinfo : EIATTR_SPARSE_MMA_MASK
	.align		4
.L_146:
        /*0018*/ 	.byte	0x03, 0x50
        /*001a*/ 	.short	0x0000


	//----- nvinfo : EIATTR_MAXREG_COUNT
	.align		4
        /*001c*/ 	.byte	0x03, 0x1b
        /*001e*/ 	.short	0x00ff


	//----- nvinfo : EIATTR_MERCURY_ISA_VERSION
	.align		4
        /*0020*/ 	.byte	0x03, 0x5f
        /*0022*/ 	.short	0x0101


	//----- nvinfo : EIATTR_VRC_CTA_INIT_COUNT
	.align		4
        /*0024*/ 	.byte	0x02, 0x4a
	.zero		1
	.zero		1


	//----- nvinfo : EIATTR_EXIT_INSTR_OFFSETS
	.align		4
        /*0028*/ 	.byte	0x04, 0x1c
        /*002a*/ 	.short	(.L_148 - .L_147)


	//   ....[0]....
.L_147:
        /*002c*/ 	.word	0x00000010


	//----- nvinfo : EIATTR_MAX_THREADS
	.align		4
.L_148:
        /*0030*/ 	.byte	0x04, 0x05
        /*0032*/ 	.short	(.L_150 - .L_149)
.L_149:
        /*0034*/ 	.word	0x00000080
        /*0038*/ 	.word	0x00000001
        /*003c*/ 	.word	0x00000001


	//----- nvinfo : EIATTR_CBANK_PARAM_SIZE
	.align		4
.L_150:
        /*0040*/ 	.byte	0x03, 0x19
        /*0042*/ 	.short	0x0438


	//----- nvinfo : EIATTR_PARAM_CBANK
	.align		4
        /*0044*/ 	.byte	0x04, 0x0a
        /*0046*/ 	.short	(.L_152 - .L_151)
	.align		4
.L_151:
        /*0048*/ 	.word	index@(.nv.constant0._ZN7cutlass13device_kernelIN5flash19enable_sm80_to_sm89INS1_16FlashAttnFwdSm80INS1_25CollectiveMainloopFwdSm80ILi4ELi1ELb0EN4cute5tupleIJNS5_1CILi128EEENS7_ILi80EEENS7_ILi64EEEEEELi64ENS_6half_tEfNS_4arch4Sm80ELb0ELb0ELb1ELb1ELb0ELb1ELb1ELb1EEENS1_21CollectiveEpilogueFwdINS6_IJS8_SA_S9_EEENS6_IJNS7_ILi1EEESI_SI_EEESC_SE_Li128ELb1ELb1ELb1ELb0EEENS1_36VarlenDynamicPersistentTileSchedulerILi128ELi80ELi128ELi128ELb1ELb1ELb0ELb0ELb1ELb1EEEEEEEEEvNT_6ParamsE)
        /*004c*/ 	.short	0x0380
        /*004e*/ 	.short	0x0438


	//----- nvinfo : EIATTR_SW_WAR
	.align		4
.L_152:
        /*0050*/ 	.byte	0x04, 0x36
        /*0052*/ 	.short	(.L_154 - .L_153)
.L_153:
        /*0054*/ 	.word	0x00000008
.L_154:


//--------------------- .nv.info._ZN7cutlass13device_kernelIN5flash19enable_sm80_to_sm89INS1_16FlashAttnFwdSm80INS1_25CollectiveMainloopFwdSm80ILi4ELi1ELb0EN4cute5tupleIJNS5_1CILi128EEENS7_ILi96EEENS7_ILi64EEEEEELi64ENS_6half_tEfNS_4arch4Sm80ELb0ELb1ELb1ELb0ELb0ELb0ELb1ELb1EEENS1_21CollectiveEpilogueFwdINS6_IJS8_SA_S9_EEENS6_IJNS7_ILi1EEESI_SI_EEESC_SE_Li128ELb0ELb1ELb1ELb0EEENS1_19SingleTileSchedulerILb0ELb1ELb1ELi128EEEEEEEEEvNT_6ParamsE --------------------------
	.section	.nv.info._ZN7cutlass13device_kernelIN5flash19enable_sm80_to_sm89INS1_16FlashAttnFwdSm80INS1_25CollectiveMainloopFwdSm80ILi4ELi1ELb0EN4cute5tupleIJNS5_1CILi128EEENS7_ILi96EEENS7_ILi64EEEEEELi64ENS_6half_tEfNS_4arch4Sm80ELb0ELb1ELb1ELb0ELb0ELb0ELb1ELb1EEENS1_21CollectiveEpilogueFwdINS6_IJS8_SA_S9_EEENS6_IJNS7_ILi1EEESI_SI_EEESC_SE_Li128ELb0ELb1ELb1ELb0EEENS1_19SingleTileSchedulerILb0ELb1ELb1ELi128EEEEEEEEEvNT_6ParamsE,"",@"SHT_CUDA_INFO"
	.sectionflags	@""
	.align	4


	//----- nvinfo : EIATTR_CUDA_API_VERSION
	.align		4
        /*0000*/ 	.byte	0x04, 0x37
        /*0002*/ 	.short	(.L_156 - .L_155)
.L_155:
        /*0004*/ 	.word	0x00000082


	//----- nvinfo : EIATTR_KPARAM_INFO
	.align		4
.L_156:
        /*0008*/ 	.byte	0x04, 0x17
        /*000a*/ 	.short	(.L_158 - .L_157)
.L_157:
        /*000c*/ 	.word	0x00000000
        /*0010*/ 	.short	0x0000
        /*0012*/ 	.short	0x0000
        /*0014*/ 	.byte	0x00, 0xf0, 0x61, 0x10


	//----- nvinfo : EIATTR_SPARSE_MMA_MASK
	.align		4
.L_158:
        /*0018*/ 	.byte	0x03, 0x50
        /*001a*/ 	.short	0x0000


	//----- nvinfo : EIATTR_MAXREG_COUNT
	.align		4
        /*001c*/ 	.byte	0x03, 0x1b
        /*001e*/ 	.short	0x00ff


	//----- nvinfo : EIATTR_MERCURY_ISA_VERSION
	.align		4
        /*0020*/ 	.byte	0x03, 0x5f
        /*0022*/ 	.short	0x0101


	//----- nvinfo : EIATTR_VRC_CTA_INIT_COUNT
	.align		4
        /*0024*/ 	.byte	0x02, 0x4a
	.zero		1
	.zero		1


	//----- nvinfo : EIATTR_EXIT_INSTR_OFFSETS
	.align		4
        /*0028*/ 	.byte	0x04, 0x1c
        /*002a*/ 	.short	(.L_160 - .L_159)


	//   ....[0]....
.L_159:
        /*002c*/ 	.word	0x00000010


	//----- nvinfo : EIATTR_MAX_THREADS
	.align		4
.L_160:
        /*0030*/ 	.byte	0x04, 0x05
        /*0032*/ 	.short	(.L_162 - .L_161)
.L_161:
        /*0034*/ 	.word	0x00000080
        /*0038*/ 	.word	0x00000001
        /*003c*/ 	.word	0x00000001


	//----- nvinfo : EIATTR_CBANK_PARAM_SIZE
	.align		4
.L_162:
        /*0040*/ 	.byte	0x03, 0x19
        /*0042*/ 	.short	0x0418


	//----- nvinfo : EIATTR_PARAM_CBANK
	.align		4
        /*0044*/ 	.byte	0x04, 0x0a
        /*0046*/ 	.short	(.L_164 - .L_163)
	.align		4
.L_163:
        /*0048*/ 	.word	index@(.nv.constant0._ZN7cutlass13device_kernelIN5flash19enable_sm80_to_sm89INS1_16FlashAttnFwdSm80INS1_25CollectiveMainloopFwdSm80ILi4ELi1ELb0EN4cute5tupleIJNS5_1CILi128EEENS7_ILi96EEENS7_ILi64EEEEEELi64ENS_6half_tEfNS_4arch4Sm80ELb0ELb1ELb1ELb0ELb0ELb0ELb1ELb1EEENS1_21CollectiveEpilogueFwdINS6_IJS8_SA_S9_EEENS6_IJNS7_ILi1EEESI_SI_EEESC_SE_Li128ELb0ELb1ELb1ELb0EEENS1_19SingleTileSchedulerILb0ELb1ELb1ELi128EEEEEEEEEvNT_6ParamsE)
        /*004c*/ 	.short	0x0380
        /*004e*/ 	.short	0x0418


	//----- nvinfo : EIATTR_SW_WAR
	.align		4
.L_164:
        /*0050*/ 	.byte	0x04, 0x36
        /*0052*/ 	.short	(.L_166 - .L_165)
.L_165:
        /*0054*/ 	.word	0x00000008
.L_166:


//--------------------- .nv.info._ZN7cutlass13device_kernelIN5flash19enable_sm80_to_sm89INS1_16FlashAttnFwdSm80INS1_25CollectiveMainloopFwdSm80ILi4ELi1ELb0EN4cute5tupleIJNS5_1CILi128EEENS7_ILi80EEENS7_ILi64EEEEEELi64ENS_6half_tEfNS_4arch4Sm80ELb0ELb1ELb1ELb1ELb0ELb0ELb1ELb1EEENS1_21CollectiveEpilogueFwdINS6_IJS8_SA_S9_EEENS6_IJNS7_ILi1EEESI_SI_EEESC_SE_Li128ELb1ELb1ELb1ELb0EEENS1_36VarlenDynamicPersistentTileSchedulerILi128ELi80ELi128ELi128ELb1ELb1ELb0ELb1ELb0ELb1EEEEEEEEEvNT_6ParamsE --------------------------
	.section	.nv.info._ZN7cutlass13device_kernelIN5flash19enable_sm80_to_sm89INS1_16FlashAttnFwdSm80INS1_25CollectiveMainloopFwdSm80ILi4ELi1ELb0EN4cute5tupleIJNS5_1CILi128EEENS7_ILi80EEENS7_ILi64EEEEEELi64ENS_6half_tEfNS_4arch4Sm80ELb0ELb1ELb1ELb1ELb0ELb0ELb1ELb1EEENS1_21CollectiveEpilogueFwdINS6_IJS8_SA_S9_EEENS6_IJNS7_ILi1EEESI_SI_EEESC_SE_Li128ELb1ELb1ELb1ELb0EEENS1_36VarlenDynamicPersistentTileSchedulerILi128ELi80ELi128ELi128ELb1ELb1ELb0ELb1ELb0ELb1EEEEEEEEEvNT_6ParamsE,"",@"SHT_CUDA_INFO"
	.sectionflags	@""
	.align	4


	//----- nvinfo : EIATTR_CUDA_API_VERSION
	.align		4
        /*0000*/ 	.byte	0x04, 0x37
        /*0002*/ 	.short	(.L_168 - .L_167)
.L_167:
        /*0004*/ 	.word	0x00000082


	//----- nvinfo : EIATTR_KPARAM_INFO
	.align		4
.L_168:
        /*0008*/ 	.byte	0x04, 0x17
        /*000a*/ 	.short	(.L_170 - .L_169)
.L_169:
        /*000c*/ 	.word	0x00000000
        /*0010*/ 	.short	0x0000
        /*0012*/ 	.short	0x0000
        /*0014*/ 	.byte	0x00, 0xf0, 0xe1, 0x10


	//----- nvinfo : EIATTR_SPARSE_MMA_MASK
	.align		4
.L_170:
        /*0018*/ 	.byte	0x03, 0x50
        /*001a*/ 	.short	0x0000


	//----- nvinfo : EIATTR_MAXREG_COUNT
	.align		4
        /*001c*/ 	.byte	0x03, 0x1b
        /*001e*/ 	.short	0x00ff


	//----- nvinfo : EIATTR_MERCURY_ISA_VERSION
	.align		4
        /*0020*/ 	.byte	0x03, 0x5f
        /*0022*/ 	.short	0x0101


	//----- nvinfo : EIATTR_VRC_CTA_INIT_COUNT
	.align		4
        /*0024*/ 	.byte	0x02, 0x4a
	.zero		1
	.zero		1


	//----- nvinfo : EIATTR_EXIT_INSTR_OFFSETS
	.align		4
        /*0028*/ 	.byte	0x04, 0x1c
        /*002a*/ 	.short	(.L_172 - .L_171)


	//   ....[0]....
.L_171:
        /*002c*/ 	.word	0x00000010


	//----- nvinfo : EIATTR_MAX_THREADS
	.align		4
.L_172:
        /*0030*/ 	.byte	0x04, 0x05
        /*0032*/ 	.short	(.L_174 - .L_173)
.L_173:
        /*0034*/ 	.word	0x00000080
        /*0038*/ 	.word	0x00000001
        /*003c*/ 	.word	0x00000001


	//----- nvinfo : EIATTR_CBANK_PARAM_SIZE
	.align		4
.L_174:
        /*0040*/ 	.byte	0x03, 0x19
        /*0042*/ 	.short	0x0438


	//----- nvinfo : EIATTR_PARAM_CBANK
	.align		4
        /*0044*/ 	.byte	0x04, 0x0a
        /*0046*/ 	.short	(.L_176 - .L_175)
	.align		4
.L_175:
        /*0048*/ 	.word	index@(.nv.constant0._ZN7cutlass13device_kernelIN5flash19enable_sm80_to_sm89INS1_16FlashAttnFwdSm80INS1_25CollectiveMainloopFwdSm80ILi4ELi1ELb0EN4cute5tupleIJNS5_1CILi128EEENS7_ILi80EEENS7_ILi64EEEEEELi64ENS_6half_tEfNS_4arch4Sm80ELb0ELb1ELb1ELb1ELb0ELb0ELb1ELb1EEENS1_21CollectiveEpilogueFwdINS6_IJS8_SA_S9_EEENS6_IJNS7_ILi1EEESI_SI_EEESC_SE_Li128ELb1ELb1ELb1ELb0EEENS1_36VarlenDynamicPersistentTileSchedulerILi128ELi80ELi128ELi128ELb1ELb1ELb0ELb1ELb0ELb1EEEEEEEEEvNT_6ParamsE)
        /*004c*/ 	.short	0x0380
        /*004e*/ 	.short	0x0438


	//----- nvinfo : EIATTR_SW_WAR
	.align		4
.L_176:
        /*0050*/ 	.byte	0x04, 0x36
        /*0052*/ 	.short	(.L_178 - .L_177)
.L_177:
        /*0054*/ 	.word	0x00000008
.L_178:


//--------------------- .nv.info._ZN7cutlass13device_kernelIN5flash19enable_sm80_to_sm89INS1_16FlashAttnFwdSm80INS1_25CollectiveMainloopFwdSm80ILi4ELi1ELb0EN4cute5tupleIJNS5_1CILi128EEENS7_ILi80EEENS7_ILi64EEEEEELi64ENS_6half_tEfNS_4arch4Sm80ELb0ELb1ELb1ELb1ELb0ELb1ELb1ELb1EEENS1_21CollectiveEpilogueFwdINS6_IJS8_SA_S9_EEENS6_IJNS7_ILi1EEESI_SI_EEESC_SE_Li128ELb1ELb1ELb1ELb0EEENS1_36VarlenDynamicPersistentTileSchedulerILi128ELi80ELi128ELi128ELb1ELb1ELb0ELb1ELb0ELb1EEEEEEEEEvNT_6ParamsE --------------------------
	.section	.nv.info._ZN7cutlass13device_kernelIN5flash19enable_sm80_to_sm89INS1_16FlashAttnFwdSm80INS1_25CollectiveMainloopFwdSm80ILi4ELi1ELb0EN4cute5tupleIJNS5_1CILi128EEENS7_ILi80EEENS7_ILi64EEEEEELi64ENS_6half_tEfNS_4arch4Sm80ELb0ELb1ELb1ELb1ELb0ELb1ELb1ELb1EEENS1_21CollectiveEpilogueFwdINS6_IJS8_SA_S9_EEENS6_IJNS7_ILi1EEESI_SI_EEESC_SE_Li128ELb1ELb1ELb1ELb0EEENS1_36VarlenDynamicPersistentTileSchedulerILi128ELi80ELi128ELi128ELb1ELb1ELb0ELb1ELb0ELb1EEEEEEEEEvNT_6ParamsE,"",@"SHT_CUDA_INFO"
	.sectionflags	@""
	.align	4


	//----- nvinfo : EIATTR_CUDA_API_VERSION
	.align		4
        /*0000*/ 	.byte	0x04, 0x37
        /*0002*/ 	.short	(.L_180 - .L_179)
.L_179:
        /*0004*/ 	.word	0x00000082


	//----- nvinfo : EIATTR_KPARAM_INFO
	.align		4
.L_180:
        /*0008*/ 	.byte	0x04, 0x17
        /*000a*/ 	.short	(.L_182 - .L_181)
.L_181:
        /*000c*/ 	.word	0x00000000
        /*0010*/ 	.short	0x0000
        /*0012*/ 	.short	0x0000
        /*0014*/ 	.byte	0x00, 0xf0, 0xe1, 0x10


	//----- nvinfo : EIATTR_SPARSE_MMA_MASK
	.align		4
.L_182:
        /*0018*/ 	.byte	0x03, 0x50
        /*001a*/ 	.short	0x0000


	//----- nvinfo : EIATTR_MAXREG_COUNT
	.align		4
        /*001c*/ 	.byte	0x03, 0x1b
        /*001e*/ 	.short	0x00ff


	//----- nvinfo : EIATTR_MERCURY_ISA_VERSION
	.align		4
        /*0020*/ 	.byte	0x03, 0x5f
        /*0022*/ 	.short	0x0101


	//----- nvinfo : EIATTR_VRC_CTA_INIT_COUNT
	.align		4
        /*0024*/ 	.byte	0x02, 0x4a
	.zero		1
	.zero		1


	//----- nvinfo : EIATTR_EXIT_INSTR_OFFSETS
	.align		4
        /*0028*/ 	.byte	0x04, 0x1c
        /*002a*/ 	.short	(.L_184 - .L_183)


	//   ....[0]....
.L_183:
        /*002c*/ 	.word	0x00000010


	//----- nvinfo : EIATTR_MAX_THREADS
	.align		4
.L_184:
        /*0030*/ 	.byte	0x04, 0x05
        /*0032*/ 	.short	(.L_186 - .L_185)
.L_185:
        /*0034*/ 	.word	0x00000080
        /*0038*/ 	.word	0x00000001
        /*003c*/ 	.word	0x00000001


	//----- nvinfo : EIATTR_CBANK_PARAM_SIZE
	.align		4
.L_186:
        /*0040*/ 	.byte	0x03, 0x19
        /*0042*/ 	.short	0x0438


	//----- nvinfo : EIATTR_PARAM_CBANK
	.align		4
        /*0044*/ 	.byte	0x04, 0x0a
        /*0046*/ 	.short	(.L_188 - .L_187)
	.align		4
.L_187:
        /*0048*/ 	.word	index@(.nv.constant0._ZN7cutlass13device_kernelIN5flash19enable_sm80_to_sm89INS1_16FlashAttnFwdSm80INS1_25CollectiveMainloopFwdSm80ILi4ELi1ELb0EN4cute5tupleIJNS5_1CILi128EEENS7_ILi80EEENS7_ILi64EEEEEELi64ENS_6half_tEfNS_4arch4Sm80ELb0ELb1ELb1ELb1ELb0ELb1ELb1ELb1EEENS1_21CollectiveEpilogueFwdINS6_IJS8_SA_S9_EEENS6_IJNS7_ILi1EEESI_SI_EEESC_SE_Li128ELb1ELb1ELb1ELb0EEENS1_36VarlenDynamicPersistentTileSchedulerILi128ELi80ELi128ELi128ELb1ELb1ELb0ELb1ELb0ELb1EEEEEEEEEvNT_6ParamsE)
        /*004c*/ 	.short	0x0380
        /*004e*/ 	.short	0x0438


	//----- nvinfo : EIATTR_SW_WAR
	.align		4
.L_188:
        /*0050*/ 	.byte	0x04, 0x36
        /*0052*/ 	.short	(.L_190 - .L_189)
.L_189:
        /*0054*/ 	.word	0x00000008
.L_190:


//--------------------- .nv.info._ZN7cutlass13device_kernelIN5flash19enable_sm80_to_sm89INS1_16FlashAttnFwdSm80INS1_25CollectiveMainloopFwdSm80ILi4ELi1ELb0EN4cute5tupleIJNS5_1CILi128EEENS7_ILi112EEENS7_ILi64EEEEEELi64ENS_6half_tEfNS_4arch4Sm80ELb1ELb0ELb1ELb0ELb0ELb0ELb1ELb1EEENS1_21CollectiveEpilogueFwdINS6_IJS8_SA_S9_EEENS6_IJNS7_ILi1EEESI_SI_EEESC_SE_Li128ELb0ELb1ELb1ELb0EEENS1_30DynamicPersistentTileSchedulerILi128ELi128ELb1ELb1ELb0EEEEEEEEEvNT_6ParamsE --------------------------
	.section	.nv.info._ZN7cutlass13device_kernelIN5flash19enable_sm80_to_sm89INS1_16FlashAttnFwdSm80INS1_25CollectiveMainloopFwdSm80ILi4ELi1ELb0EN4cute5tupleIJNS5_1CILi128EEENS7_ILi112EEENS7_ILi64EEEEEELi64ENS_6half_tEfNS_4arch4Sm80ELb1ELb0ELb1ELb0ELb0ELb0ELb1ELb1EEENS1_21CollectiveEpilogueFwdINS6_IJS8_SA_S9_EEENS6_IJNS7_ILi1EEESI_SI_EEESC_SE_Li128ELb0ELb1ELb1ELb0EEENS1_30DynamicPersistentTileSchedulerILi128ELi128ELb1ELb1ELb0EEEEEEEEEvNT_6ParamsE,"",@"SHT_CUDA_INFO"
	.sectionflags	@""
	.align	4


	//----- nvinfo : EIATTR_CUDA_API_VERSION
	.align		4
        /*0000*/ 	.byte	0x04, 0x37
        /*0002*/ 	.short	(.L_192 - .L_191)
.L_191:
        /*0004*/ 	.word	0x00000082


	//----- nvinfo : EIATTR_KPARAM_INFO
	.align		4
.L_192:
        /*0008*/ 	.byte	0x04, 0x17
        /*000a*/ 	.short	(.L_194 - .L_193)
.L_193:
        /*000c*/ 	.word	0x00000000
        /*0010*/ 	.short	0x0000
        /*0012*/ 	.short	0x0000
        /*0014*/ 	.byte	0x00, 0xf0, 0xa1, 0x10


	//----- nvinfo : EIATTR_SPARSE_MMA_MASK
	.align		4
.L_194:
        /*0018*/ 	.byte	0x03, 0x50
        /*001a*/ 	.short	0x0000


	//----- nvinfo : EIATTR_MAXREG_COUNT
	.align		4
        /*001c*/ 	.byte	0x03, 0x1b
        /*001e*/ 	.short	0x00ff


	//----- nvinfo : EIATTR_MERCURY_ISA_VERSION
	.align		4
        /*0020*/ 	.byte	0x03, 0x5f
        /*0022*/ 	.short	0x0101


	//----- nvinfo : EIATTR_VRC_CTA_INIT_COUNT
	.align		4
        /*0024*/ 	.byte	0x02, 0x4a
	.zero		1
	.zero		1


	//----- nvinfo : EIATTR_EXIT_INSTR_OFFSETS
	.align		4
        /*0028*/ 	.byte	0x04, 0x1c
        /*002a*/ 	.short	(.L_196 - .L_195)


	//   ....[0]....
.L_195:
        /*002c*/ 	.word	0x00000010


	//----- nvinfo : EIATTR_MAX_THREADS
	.align		4
.L_196:
        /*0030*/ 	.byte	0x04, 0x05
        /*0032*/ 	.short	(.L_198 - .L_197)
.L_197:
        /*0034*/ 	.word	0x00000080
        /*0038*/ 	.word	0x00000001
        /*003c*/ 	.word	0x00000001


	//----- nvinfo : EIATTR_CBANK_PARAM_SIZE
	.align		4
.L_198:
        /*0040*/ 	.byte	0x03, 0x19
        /*0042*/ 	.short	0x0428


	//----- nvinfo : EIATTR_PARAM_CBANK
	.align		4
        /*0044*/ 	.byte	0x04, 0x0a
        /*0046*/ 	.short	(.L_200 - .L_199)
	.align		4
.L_199:
        /*0048*/ 	.word	index@(.nv.constant0._ZN7cutlass13device_kernelIN5flash19enable_sm80_to_sm89INS1_16FlashAttnFwdSm80INS1_25CollectiveMainloopFwdSm80ILi4ELi1ELb0EN4cute5tupleIJNS5_1CILi128EEENS7_ILi112EEENS7_ILi64EEEEEELi64ENS_6half_tEfNS_4arch4Sm80ELb1ELb0ELb1ELb0ELb0ELb0ELb1ELb1EEENS1_21CollectiveEpilogueFwdINS6_IJS8_SA_S9_EEENS6_IJNS7_ILi1EEESI_SI_EEESC_SE_Li128ELb0ELb1ELb1ELb0EEENS1_30DynamicPersistentTileSchedulerILi128ELi128ELb1ELb1ELb0EEEEEEEEEvNT_6ParamsE)
        /*004c*/ 	.short	0x0380
        /*004e*/ 	.short	0x0428


	//----- nvinfo : EIATTR_SW_WAR
	.align		4
.L_200:
        /*0050*/ 	.byte	0x04, 0x36
        /*0052*/ 	.short	(.L_202 - .L_201)
.L_201:
        /*0054*/ 	.word	0x00000008
.L_202:


//--------------------- .nv.info._ZN7cutlass13device_kernelIN5flash19enable_sm80_to_sm89INS1_16FlashAttnFwdSm80INS1_25CollectiveMainloopFwdSm80ILi4ELi1ELb0EN4cute5tupleIJNS5_1CILi128EEENS7_ILi80EEENS7_ILi64EEEEEELi64ENS_6half_tEfNS_4arch4Sm80ELb1ELb0ELb1ELb1ELb0ELb0ELb1ELb1EEENS1_21CollectiveEpilogueFwdINS6_IJS8_SA_S9_EEENS6_IJNS7_ILi1EEESI_SI_EEESC_SE_Li128ELb1ELb1ELb1ELb0EEENS1_36VarlenDynamicPersistentTileSchedulerILi128ELi80ELi128ELi128ELb1ELb1ELb0ELb1ELb1ELb1EEEEEEEEEvNT_6ParamsE --------------------------
	.section	.nv.info._ZN7cutlass13device_kernelIN5flash19enable_sm80_to_sm89INS1_16FlashAttnFwdSm80INS1_25CollectiveMainloopFwdSm80ILi4ELi1ELb0EN4cute5tupleIJNS5_1CILi128EEENS7_ILi80EEENS7_ILi64EEEEEELi64ENS_6half_tEfNS_4arch4Sm80ELb1ELb0ELb1ELb1ELb0ELb0ELb1ELb1EEENS1_21CollectiveEpilogueFwdINS6_IJS8_SA_S9_EEENS6_IJNS7_ILi1EEESI_SI_EEESC_SE_Li128ELb1ELb1ELb1ELb0EEENS1_36VarlenDynamicPersistentTileSchedulerILi128ELi80ELi128ELi128ELb1ELb1ELb0ELb1ELb1ELb1EEEEEEEEEvNT_6ParamsE,"",@"SHT_CUDA_INFO"
	.sectionflags	@""
	.align	4


	//----- nvinfo : EIATTR_CUDA_API_VERSION
	.align		4
        /*0000*/ 	.byte	0x04, 0x37
        /*0002*/ 	.short	(.L_204 - .L_203)
.L_203:
        /*0004*/ 	.word	0x00000082


	//----- nvinfo : EIATTR_KPARAM_INFO
	.align		4
.L_204:
        /*0008*/ 	.byte	0x04, 0x17
        /*000a*/ 	.short	(.L_206 - .L_205)
.L_205:
        /*000c*/ 	.word	0x00000000
        /*0010*/ 	.short	0x0000
        /*0012*/ 	.short	0x0000
        /*0014*/ 	.byte	0x00, 0xf0, 0xe1, 0x10


	//----- nvinfo : EIATTR_SPARSE_MMA_MASK
	.align		4
.L_206:
        /*0018*/ 	.byte	0x03, 0x50
        /*001a*/ 	.short	0x0000


	//----- nvinfo : EIATTR_MAXREG_COUNT
	.align		4
        /*001c*/ 	.byte	0x03, 0x1b
        /*001e*/ 	.short	0x00ff


	//----- nvinfo : EIATTR_MERCURY_ISA_VERSION
	.align		4
        /*0020*/ 	.byte	0x03, 0x5f
        /*0022*/ 	.short	0x0101


	//----- nvinfo : EIATTR_VRC_CTA_INIT_COUNT
	.align		4
        /*0024*/ 	.byte	0x02, 0x4a
	.zero		1
	.zero		1


	//----- nvinfo : EIATTR_EXIT_INSTR_OFFSETS
	.align		4
        /*0028*/ 	.byte	0x04, 0x1c
        /*002a*/ 	.short	(.L_208 - .L_207)


	//   ....[0]....
.L_207:
        /*002c*/ 	.word	0x00000010


	//----- nvinfo : EIATTR_MAX_THREADS
	.align		4
.L_208:
        /*0030*/ 	.byte	0x04, 0x05
        /*0032*/ 	.short	(.L_210 - .L_209)
.L_209:
        /*0034*/ 	.word	0x00000080
        /*0038*/ 	.word	0x00000001
        /*003c*/ 	.word	0x00000001


	//----- nvinfo : EIATTR_CBANK_PARAM_SIZE
	.align		4
.L_210:
        /*0040*/ 	.byte	0x03, 0x19
        /*0042*/ 	.short	0x0438


	//----- nvinfo : EIATTR_PARAM_CBANK
	.align		4
        /*0044*/ 	.byte	0x04, 0x0a
        /*0046*/ 	.short	(.L_212 - .L_211)
	.align		4
.L_211:
        /*0048*/ 	.word	index@(.nv.constant0._ZN7cutlass13device_kernelIN5flash19enable_sm80_to_sm89INS1_16FlashAttnFwdSm80INS1_25CollectiveMainloopFwdSm80ILi4ELi1ELb0EN4cute5tupleIJNS5_1CILi128EEENS7_ILi80EEENS7_ILi64EEEEEELi64ENS_6half_tEfNS_4arch4Sm80ELb1ELb0ELb1ELb1ELb0ELb0ELb1ELb1EEENS1_21CollectiveEpilogueFwdINS6_IJS8_SA_S9_EEENS6_IJNS7_ILi1EEESI_SI_EEESC_SE_Li128ELb1ELb1ELb1ELb0EEENS1_36VarlenDynamicPersistentTileSchedulerILi128ELi80ELi128ELi128ELb1ELb1ELb0ELb1ELb1ELb1EEEEEEEEEvNT_6ParamsE)
        /*004c*/ 	.short	0x0380
        /*004e*/ 	.short	0x0438


	//----- nvinfo : EIATTR_SW_WAR
	.align		4
.L_212:
        /*0050*/ 	.byte	0x04, 0x36
        /*0052*/ 	.short	(.L_214 - .L_213)
.L_213:
        /*0054*/ 	.word	0x00000008
.L_214:


//--------------------- .nv.info._ZN7cutlass13device_kernelIN5flash19enable_sm80_to_sm89INS1_16FlashAttnFwdSm80INS1_25CollectiveMainloopFwdSm80ILi4ELi1ELb0EN4cute5tupleIJNS5_1CILi128EEENS7_ILi80EEENS7_ILi64EEEEEELi64ENS_6half_tEfNS_4arch4Sm80ELb1ELb0ELb1ELb1ELb0ELb1ELb1ELb1EEENS1_21CollectiveEpilogueFwdINS6_IJS8_SA_S9_EEENS6_IJNS7_ILi1EEESI_SI_EEESC_SE_Li128ELb1ELb1ELb1ELb0EEENS1_36VarlenDynamicPersistentTileSchedulerILi128ELi80ELi128ELi128ELb1ELb1ELb0ELb1ELb1ELb1EEEEEEEEEvNT_6ParamsE --------------------------
	.section	.nv.info._ZN7cutlass13device_kernelIN5flash19enable_sm80_to_sm89INS1_16FlashAttnFwdSm80INS1_25CollectiveMainloopFwdSm80ILi4ELi1ELb0EN4cute5tupleIJNS5_1CILi128EEENS7_ILi80EEENS7_ILi64EEEEEELi64ENS_6half_tEfNS_4arch4Sm80ELb1ELb0ELb1ELb1ELb0ELb1ELb1ELb1EEENS1_21CollectiveEpilogueFwdINS6_IJS8_SA_S9_EEENS6_IJNS7_ILi1EEESI_SI_EEESC_SE_Li128ELb1ELb1ELb1ELb0EEENS1_36VarlenDynamicPersistentTileSchedulerILi128ELi80ELi128ELi128ELb1ELb1ELb0ELb1ELb1ELb1EEEEEEEEEvNT_6ParamsE,"",@"SHT_CUDA_INFO"
	.sectionflags	@""
	.align	4


	//----- nvinfo : EIATTR_CUDA_API_VERSION
	.align		4
        /*0000*/ 	.byte	0x04, 0x37
        /*0002*/ 	.short	(.L_216 - .L_215)
.L_215:
        /*0004*/ 	.word	0x00000082


	//----- nvinfo : EIATTR_KPARAM_INFO
	.align		4
.L_216:
        /*0008*/ 	.byte	0x04, 0x17
        /*000a*/ 	.short	(.L_218 - .L_217)
.L_217:
        /*000c*/ 	.word	0x00000000
        /*0010*/ 	.short	0x0000
        /*0012*/ 	.short	0x0000
        /*0014*/ 	.byte	0x00, 0xf0, 0xe1, 0x10


	//----- nvinfo : EIATTR_SPARSE_MMA_MASK
	.align		4
.L_218:
        /*0018*/ 	.byte	0x03, 0x50
        /*001a*/ 	.short	0x0000


	//----- nvinfo : EIATTR_MAXREG_COUNT
	.align		4
        /*001c*/ 	.byte	0x03, 0x1b
        /*001e*/ 	.short	0x00ff


	//----- nvinfo : EIATTR_MERCURY_ISA_VERSION
	.align		4
        /*0020*/ 	.byte	0x03, 0x5f
        /*0022*/ 	.short	0x0101


	//----- nvinfo : EIATTR_VRC_CTA_INIT_COUNT
	.align		4
        /*0024*/ 	.byte	0x02, 0x4a
	.zero		1
	.zero		1


	//----- nvinfo : EIATTR_EXIT_INSTR_OFFSETS
	.align		4
        /*0028*/ 	.byte	0x04, 0x1c
        /*002a*/ 	.short	(.L_220 - .L_219)


	//   ....[0]....
.L_219:
        /*002c*/ 	.word	0x00000010


	//----- nvinfo : EIATTR_MAX_THREADS
	.align		4
.L_220:
        /*0030*/ 	.byte	0x04, 0x05
        /*0032*/ 	.short	(.L_222 - .L_221)
.L_221:
        /*0034*/ 	.word	0x00000080
        /*0038*/ 	.word	0x00000001
        /*003c*/ 	.word	0x00000001


	//----- nvinfo : EIATTR_CBANK_PARAM_SIZE
	.align		4
.L_222:
        /*0040*/ 	.byte	0x03, 0x19
        /*0042*/ 	.short	0x0438


	//----- nvinfo : EIATTR_PARAM_CBANK
	.align		4
        /*0044*/ 	.byte	0x04, 0x0a
        /*0046*/ 	.short	(.L_224 - .L_223)
	.align		4
.L_223:
        /*0048*/ 	.word	index@(.nv.constant0._ZN7cutlass13device_kernelIN5flash19enable_sm80_to_sm89INS1_16FlashAttnFwdSm80INS1_25CollectiveMainloopFwdSm80ILi4ELi1ELb0EN4cute5tupleIJNS5_1CILi128EEENS7_ILi80EEENS7_ILi64EEEEEELi64ENS_6half_tEfNS_4arch4Sm80ELb1ELb0ELb1ELb1ELb0ELb1ELb1ELb1EEENS1_21CollectiveEpilogueFwdINS6_IJS8_SA_S9_EEENS6_IJNS7_ILi1EEESI_SI_EEESC_SE_Li128ELb1ELb1ELb1ELb0EEENS1_36VarlenDynamicPersistentTileSchedulerILi128ELi80ELi128ELi128ELb1ELb1ELb0ELb1ELb1ELb1EEEEEEEEEvNT_6ParamsE)
        /*004c*/ 	.short	0x0380
        /*004e*/ 	.short	0x0438


	//----- nvinfo : EIATTR_SW_WAR
	.align		4
.L_224:
        /*0050*/ 	.byte	0x04, 0x36
        /*0052*/ 	.short	(.L_226 - .L_225)
.L_225:
        /*0054*/ 	.word	0x00000008
.L_226:


//--------------------- .nv.info._ZN7cutlass13device_kernelIN5flash19enable_sm80_to_sm89INS1_16FlashAttnFwdSm80INS1_25CollectiveMainloopFwdSm80ILi4ELi1ELb0EN4cute5tupleIJNS5_1CILi128EEENS7_ILi112EEENS7_ILi64EEEEEELi64ENS_6half_tEfNS_4arch4Sm80ELb0ELb0ELb0ELb0ELb0ELb0ELb1ELb1EEENS1_21CollectiveEpilogueFwdINS6_IJS8_SA_S9_EEENS6_IJNS7_ILi1EEESI_SI_EEESC_SE_Li128ELb0ELb1ELb1ELb0EEENS1_19SingleTileSchedulerILb0ELb1ELb1ELi128EEEEEEEEEvNT_6ParamsE --------------------------
	.section	.nv.info._ZN7cutlass13device_kernelIN5flash19enable_sm80_to_sm89INS1_16FlashAttnFwdSm80INS1_25CollectiveMainloopFwdSm80ILi4ELi1ELb0EN4cute5tupleIJNS5_1CILi128EEENS7_ILi112EEENS7_ILi64EEEEEELi64ENS_6half_tEfNS_4arch4Sm80ELb0ELb0ELb0ELb0ELb0ELb0ELb1ELb1EEENS1_21CollectiveEpilogueFwdINS6_IJS8_SA_S9_EEENS6_IJNS7_ILi1EEESI_SI_EEESC_SE_Li128ELb0ELb1ELb1ELb0EEENS1_19SingleTileSchedulerILb0ELb1ELb1ELi128EEEEEEEEEvNT_6ParamsE,"",@"SHT_CUDA_INFO"
	.sectionflags	@""
	.align	4


	//----- nvinfo : EIATTR_CUDA_API_VERSION
	.align		4
        /*0000*/ 	.byte	0x04, 0x37
        /*0002*/ 	.short	(.L_228 - .L_227)
.L_227:
        /*0004*/ 	.word	0x00000082


	//----- nvinfo : EIATTR_KPARAM_INFO
	.align		4
.L_228:
        /*0008*/ 	.byte	0x04, 0x17
        /*000a*/ 	.short	(.L_230 - .L_229)
.L_229:
        /*000c*/ 	.word	0x00000000
        /*0010*/ 	.short	0x0000
        /*0012*/ 	.short	0x0000
        /*0014*/ 	.byte	0x00, 0xf0, 0x61, 0x10


	//----- nvinfo : EIATTR_SPARSE_MMA_MASK
	.align		4
.L_230:
        /*0018*/ 	.byte	0x03, 0x50
        /*001a*/ 	.short	0x0000


	//----- nvinfo : EIATTR_MAXREG_COUNT
	.align		4
        /*001c*/ 	.byte	0x03, 0x1b
        /*001e*/ 	.short	0x00ff


	//----- nvinfo : EIATTR_MERCURY_ISA_VERSION
	.align		4
        /*0020*/ 	.byte	0x03, 0x5f
        /*0022*/ 	.short	0x0101


	//----- nvinfo : EIATTR_VRC_CTA_INIT_COUNT
	.align		4
        /*0024*/ 	.byte	0x02, 0x4a
	.zero		1
	.zero		1


	//----- nvinfo : EIATTR_EXIT_INSTR_OFFSETS
	.align		4
        /*0028*/ 	.byte	0x04, 0x1c
        /*002a*/ 	.short	(.L_232 - .L_231)


	//   ....[0]....
.L_231:
        /*002c*/ 	.word	0x00000010


	//----- nvinfo : EIATTR_MAX_THREADS
	.align		4
.L_232:
        /*0030*/ 	.byte	0x04, 0x05
        /*0032*/ 	.short	(.L_234 - .L_233)
.L_233:
        /*0034*/ 	.word	0x00000080
        /*0038*/ 	.word	0x00000001
        /*003c*/ 	.word	0x00000001


	//----- nvinfo : EIATTR_CBANK_PARAM_SIZE
	.align		4
.L_234:
        /*0040*/ 	.byte	0x03, 0x19
        /*0042*/ 	.short	0x0418


	//----- nvinfo : EIATTR_PARAM_CBANK
	.align		4
        /*0044*/ 	.byte	0x04, 0x0a
        /*0046*/ 	.short	(.L_236 - .L_235)
	.align		4
.L_235:
        /*0048*/ 	.word	index@(.nv.constant0._ZN7cutlass13device_kernelIN5flash19enable_sm80_to_sm89INS1_16FlashAttnFwdSm80INS1_25CollectiveMainloopFwdSm80ILi4ELi1ELb0EN4cute5tupleIJNS5_1CILi128EEENS7_ILi112EEENS7_ILi64EEEEEELi64ENS_6half_tEfNS_4arch4Sm80ELb0ELb0ELb0ELb0ELb0ELb0ELb1ELb1EEENS1_21CollectiveEpilogueFwdINS6_IJS8_SA_S9_EEENS6_IJNS7_ILi1EEESI_SI_EEESC_SE_Li128ELb0ELb1ELb1ELb0EEENS1_19SingleTileSchedulerILb0ELb1ELb1ELi128EEEEEEEEEvNT_6ParamsE)
        /*004c*/ 	.short	0x0380
        /*004e*/ 	.short	0x0418


	//----- nvinfo : EIATTR_SW_WAR
	.align		4
.L_236:
        /*0050*/ 	.byte	0x04, 0x36
        /*0052*/ 	.short	(.L_238 - .L_237)
.L_237:
        /*0054*/ 	.word	0x00000008
.L_238:


//--------------------- .nv.info._ZN7cutlass13device_kernelIN5flash19enable_sm80_to_sm89INS1_16FlashAttnFwdSm80INS1_25CollectiveMainloopFwdSm80ILi4ELi1ELb0EN4cute5tupleIJNS5_1CILi128EEENS7_ILi80EEENS7_ILi64EEEEEELi64ENS_6half_tEfNS_4arch4Sm80ELb0ELb0ELb0ELb1ELb0ELb0ELb1ELb1EEENS1_21CollectiveEpilogueFwdINS6_IJS8_SA_S9_EEENS6_IJNS7_ILi1EEESI_SI_EEESC_SE_Li128ELb1ELb1ELb1ELb0EEENS1_36VarlenDynamicPersistentTileSchedulerILi128ELi80ELi128ELi128ELb1ELb1ELb0ELb0ELb1ELb1EEEEEEEEEvNT_6ParamsE --------------------------
	.section	.nv.info._ZN7cutlass13device_kernelIN5flash19enable_sm80_to_sm89INS1_16FlashAttnFwdSm80INS1_25CollectiveMainloopFwdSm80ILi4ELi1ELb0EN4cute5tupleIJNS5_1CILi128EEENS7_ILi80EEENS7_ILi64EEEEEELi64ENS_6half_tEfNS_4arch4Sm80ELb0ELb0ELb0ELb1ELb0ELb0ELb1ELb1EEENS1_21CollectiveEpilogueFwdINS6_IJS8_SA_S9_EEENS6_IJNS7_ILi1EEESI_SI_EEESC_SE_Li128ELb1ELb1ELb1ELb0EEENS1_36VarlenDynamicPersistentTileSchedulerILi128ELi80ELi128ELi128ELb1ELb1ELb0ELb0ELb1ELb1EEEEEEEEEvNT_6ParamsE,"",@"SHT_CUDA_INFO"
	.sectionflags	@""
	.align	4


	//----- nvinfo : EIATTR_CUDA_API_VERSION
	.align		4
        /*0000*/ 	.byte	0x04, 0x37
        /*0002*/ 	.short	(.L_240 - .L_239)
.L_239:
        /*0004*/ 	.word	0x00000082


	//----- nvinfo : EIATTR_KPARAM_INFO
	.align		4
.L_240:
        /*0008*/ 	.byte	0x04, 0x17
        /*000a*/ 	.short	(.L_242 - .L_241)
.L_241:
        /*000c*/ 	.word	0x00000000
        /*0010*/ 	.short	0x0000
        /*0012*/ 	.short	0x0000
        /*0014*/ 	.byte	0x00, 0xf0, 0xe1, 0x10


	//----- nvinfo : EIATTR_SPARSE_MMA_MASK
	.align		4
.L_242:
        /*0018*/ 	.byte	0x03, 0x50
        /*001a*/ 	.short	0x0000


	//----- nvinfo : EIATTR_MAXREG_COUNT
	.align		4
        /*001c*/ 	.byte	0x03, 0x1b
        /*001e*/ 	.short	0x00ff


	//----- nvinfo : EIATTR_MERCURY_ISA_VERSION
	.align		4
        /*0020*/ 	.byte	0x03, 0x5f
        /*0022*/ 	.short	0x0101


	//----- nvinfo : EIATTR_VRC_CTA_INIT_COUNT
	.align		4
        /*0024*/ 	.byte	0x02, 0x4a
	.zero		1
	.zero		1


	//----- nvinfo : EIATTR_EXIT_INSTR_OFFSETS
	.align		4
        /*0028*/ 	.byte	0x04, 0x1c
        /*002a*/ 	.short	(.L_244 - .L_243)


	//   ....[0]....
.L_243:
        /*002c*/ 	.word	0x00000010


	//----- nvinfo : EIATTR_MAX_THREADS
	.align		4
.L_244:
        /*0030*/ 	.byte	0x04, 0x05
        /*0032*/ 	.short	(.L_246 - .L_245)
.L_245:
        /*0034*/ 	.word	0x00000080
        /*0038*/ 	.word	0x00000001
        /*003c*/ 	.word	0x00000001


	//----- nvinfo : EIATTR_CBANK_PARAM_SIZE
	.align		4
.L_246:
        /*0040*/ 	.byte	0x03, 0x19
        /*0042*/ 	.short	0x0438


	//----- nvinfo : EIATTR_PARAM_CBANK
	.align		4
        /*0044*/ 	.byte	0x04, 0x0a
        /*0046*/ 	.short	(.L_248 - .L_247)
	.align		4
.L_247:
        /*0048*/ 	.word	index@(.nv.constant0._ZN7cutlass13device_kernelIN5flash19enable_sm80_to_sm89INS1_16FlashAttnFwdSm80INS1_25CollectiveMainloopFwdSm80ILi4ELi1ELb0EN4cute5tupleIJNS5_1CILi128EEENS7_ILi80EEENS7_ILi64EEEEEELi64ENS_6half_tEfNS_4arch4Sm80ELb0ELb0ELb0ELb1ELb0ELb0ELb1ELb1EEENS1_21CollectiveEpilogueFwdINS6_IJS8_SA_S9_EEENS6_IJNS7_ILi1EEESI_SI_EEESC_SE_Li128ELb1ELb1ELb1ELb0EEENS1_36VarlenDynamicPersistentTileSchedulerILi128ELi80ELi128ELi128ELb1ELb1ELb0ELb0ELb1ELb1EEEEEEEEEvNT_6ParamsE)
        /*004c*/ 	.short	0x0380
        /*004e*/ 	.short	0x0438


	//----- nvinfo : EIATTR_SW_WAR
	.align		4
.L_248:
        /*0050*/ 	.byte	0x04, 0x36
        /*0052*/ 	.short	(.L_250 - .L_249)
.L_249:
        /*0054*/ 	.word	0x00000008
.L_250:


//--------------------- .nv.info._ZN7cutlass13device_kernelIN5flash19enable_sm80_to_sm89INS1_16FlashAttnFwdSm80INS1_25CollectiveMainloopFwdSm80ILi4ELi1ELb0EN4cute5tupleIJNS5_1CILi128EEENS7_ILi80EEENS7_ILi64EEEEEELi64ENS_6half_tEfNS_4arch4Sm80ELb0ELb0ELb0ELb1ELb0ELb1ELb1ELb1EEENS1_21CollectiveEpilogueFwdINS6_IJS8_SA_S9_EEENS6_IJNS7_ILi1EEESI_SI_EEESC_SE_Li128ELb1ELb1ELb1ELb0EEENS1_36VarlenDynamicPersistentTileSchedulerILi128ELi80ELi128ELi128ELb1ELb1ELb0ELb0ELb1ELb1EEEEEEEEEvNT_6ParamsE --------------------------
	.section	.nv.info._ZN7cutlass13device_kernelIN5flash19enable_sm80_to_sm89INS1_16FlashAttnFwdSm80INS1_25CollectiveMainloopFwdSm80ILi4ELi1ELb0EN4cute5tupleIJNS5_1CILi128EEENS7_ILi80EEENS7_ILi64EEEEEELi64ENS_6half_tEfNS_4arch4Sm80ELb0ELb0ELb0ELb1ELb0ELb1ELb1ELb1EEENS1_21CollectiveEpilogueFwdINS6_IJS8_SA_S9_EEENS6_IJNS7_ILi1EEESI_SI_EEESC_SE_Li128ELb1ELb1ELb1ELb0EEENS1_36VarlenDynamicPersistentTileSchedulerILi128ELi80ELi128ELi128ELb1ELb1ELb0ELb0ELb1ELb1EEEEEEEEEvNT_6ParamsE,"",@"SHT_CUDA_INFO"
	.sectionflags	@""
	.align	4


	//----- nvinfo : EIATTR_CUDA_API_VERSION
	.align		4
        /*0000*/ 	.byte	0x04, 0x37
        /*0002*/ 	.short	(.L_252 - .L_251)
.L_251:
        /*0004*/ 	.word	0x00000082


	//----- nvinfo : EIATTR_KPARAM_INFO
	.align		4
.L_252:
        /*0008*/ 	.byte	0x04, 0x17
        /*000a*/ 	.short	(.L_254 - .L_253)
.L_253:
        /*000c*/ 	.word	0x00000000
        /*0010*/ 	.short	0x0000
        /*0012*/ 	.short	0x0000
        /*0014*/ 	.byte	0x00, 0xf0, 0xe1, 0x10


	//----- nvinfo : EIATTR_SPARSE_MMA_MASK
	.align		4
.L_254:
        /*0018*/ 	.byte	0x03, 0x50
        /*001a*/ 	.short	0x0000


	//----- nvinfo : EIATTR_MAXREG_COUNT
	.align		4
        /*001c*/ 	.byte	0x03, 0x1b
        /*001e*/ 	.short	0x00ff


	//----- nvinfo : EIATTR_MERCURY_ISA_VERSION
	.align		4
        /*0020*/ 	.byte	0x03, 0x5f
        /*0022*/ 	.short	0x0101


	//----- nvinfo : EIATTR_VRC_CTA_INIT_COUNT
	.align		4
        /*0024*/ 	.byte	0x02, 0x4a
	.zero		1
	.zero		1


	//----- nvinfo : EIATTR_EXIT_INSTR_OFFSETS
	.align		4
        /*0028*/ 	.byte	0x04, 0x1c
        /*002a*/ 	.short	(.L_256 - .L_255)


	//   ....[0]....
.L_255:
        /*002c*/ 	.word	0x00000010


	//----- nvinfo : EIATTR_MAX_THREADS
	.align		4
.L_256:
        /*0030*/ 	.byte	0x04, 0x05
        /*0032*/ 	.short	(.L_258 - .L_257)
.L_257:
        /*0034*/ 	.word	0x00000080
        /*0038*/ 	.word	0x00000001
        /*003c*/ 	.word	0x00000001


	//----- nvinfo : EIATTR_CBANK_PARAM_SIZE
	.align		4
.L_258:
        /*0040*/ 	.byte	0x03, 0x19
        /*0042*/ 	.short	0x0438


	//----- nvinfo : EIATTR_PARAM_CBANK
	.align		4
        /*0044*/ 	.byte	0x04, 0x0a
        /*0046*/ 	.short	(.L_260 - .L_259)
	.align		4
.L_259:
        /*0048*/ 	.word	index@(.nv.constant0._ZN7cutlass13device_kernelIN5flash19enable_sm80_to_sm89INS1_16FlashAttnFwdSm80INS1_25CollectiveMainloopFwdSm80ILi4ELi1ELb0EN4cute5tupleIJNS5_1CILi128EEENS7_ILi80EEENS7_ILi64EEEEEELi64ENS_6half_tEfNS_4arch4Sm80ELb0ELb0ELb0ELb1ELb0ELb1ELb1ELb1EEENS1_21CollectiveEpilogueFwdINS6_IJS8_SA_S9_EEENS6_IJNS7_ILi1EEESI_SI_EEESC_SE_Li128ELb1ELb1ELb1ELb0EEENS1_36VarlenDynamicPersistentTileSchedulerILi128ELi80ELi128ELi128ELb1ELb1ELb0ELb0ELb1ELb1EEEEEEEEEvNT_6ParamsE)
        /*004c*/ 	.short	0x0380
        /*004e*/ 	.short	0x0438


	//----- nvinfo : EIATTR_SW_WAR
	.align		4
.L_260:
        /*0050*/ 	.byte	0x04, 0x36
        /*0052*/ 	.short	(.L_262 - .L_261)
.L_261:
        /*0054*/ 	.word	0x00000008
.L_262:


//--------------------- .nv.info._ZN7cutlass13device_kernelIN5flash19enable_sm80_to_sm89INS1_16FlashAttnFwdSm80INS1_25CollectiveMainloopFwdSm80ILi4ELi1ELb0EN4cute5tupleIJNS5_1CILi128EEENS7_ILi96EEENS7_ILi64EEEEEELi64ENS_6half_tEfNS_4arch4Sm80ELb0ELb1ELb0ELb0ELb0ELb0ELb1ELb1EEENS1_21CollectiveEpilogueFwdINS6_IJS8_SA_S9_EEENS6_IJNS7_ILi1EEESI_SI_EEESC_SE_Li128ELb0ELb1ELb1ELb0EEENS1_19SingleTileSchedulerILb0ELb1ELb1ELi128EEEEEEEEEvNT_6ParamsE --------------------------
	.section	.nv.info._ZN7cutlass13device_kernelIN5flash19enable_sm80_to_sm89INS1_16FlashAttnFwdSm80INS1_25CollectiveMainloopFwdSm80ILi4ELi1ELb0EN4cute5tupleIJNS5_1CILi128EEENS7_ILi96EEENS7_ILi64EEEEEELi64ENS_6half_tEfNS_4arch4Sm80ELb0ELb1ELb0ELb0ELb0ELb0ELb1ELb1EEENS1_21CollectiveEpilogueFwdINS6_IJS8_SA_S9_EEENS6_IJNS7_ILi1EEESI_SI_EEESC_SE_Li128ELb0ELb1ELb1ELb0EEENS1_19SingleTileSchedulerILb0ELb1ELb1ELi128EEEEEEEEEvNT_6ParamsE,"",@"SHT_CUDA_INFO"
	.sectionflags	@""
	.align	4


	//----- nvinfo : EIATTR_CUDA_API_VERSION
	.align		4
        /*0000*/ 	.byte	0x04, 0x37
        /*0002*/ 	.short	(.L_264 - .L_263)
.L_263:
        /*0004*/ 	.word	0x00000082


	//----- nvinfo : EIATTR_KPARAM_INFO
	.align		4
.L_264:
        /*0008*/ 	.byte	0x04, 0x17
        /*000a*/ 	.short	(.L_266 - .L_265)
.L_265:
        /*000c*/ 	.word	0x00000000
        /*0010*/ 	.short	0x0000
        /*0012*/ 	.short	0x0000
        /*0014*/ 	.byte	0x00, 0xf0, 0x61, 0x10


	//----- nvinfo : EIATTR_SPARSE_MMA_MASK
	.align		4
.L_266:
        /*0018*/ 	.byte	0x03, 0x50
        /*001a*/ 	.short	0x0000


	//----- nvinfo : EIATTR_MAXREG_COUNT
	.align		4
        /*001c*/ 	.byte	0x03, 0x1b
        /*001e*/ 	.short	0x00ff


	//----- nvinfo : EIATTR_MERCURY_ISA_VERSION
	.align		4
        /*0020*/ 	.byte	0x03, 0x5f
        /*0022*/ 	.short	0x0101


	//----- nvinfo : EIATTR_VRC_CTA_INIT_COUNT
	.align		4
        /*0024*/ 	.byte	0x02, 0x4a
	.zero		1
	.zero		1


	//----- nvinfo : EIATTR_EXIT_INSTR_OFFSETS
	.align		4
        /*0028*/ 	.byte	0x04, 0x1c
        /*002a*/ 	.short	(.L_268 - .L_267)


	//   ....[0]....
.L_267:
        /*002c*/ 	.word	0x00000010


	//----- nvinfo : EIATTR_MAX_THREADS
	.align		4
.L_268:
        /*0030*/ 	.byte	0x04, 0x05
        /*0032*/ 	.short	(.L_270 - .L_269)
.L_269:
        /*0034*/ 	.word	0x00000080
        /*0038*/ 	.word	0x00000001
        /*003c*/ 	.word	0x00000001


	//----- nvinfo : EIATTR_CBANK_PARAM_SIZE
	.align		4
.L_270:
        /*0040*/ 	.byte	0x03, 0x19
        /*0042*/ 	.short	0x0418


	//----- nvinfo : EIATTR_PARAM_CBANK
	.align		4
        /*0044*/ 	.byte	0x04, 0x0a
        /*0046*/ 	.short	(.L_272 - .L_271)
	.align		4
.L_271:
        /*0048*/ 	.word	index@(.nv.constant0._ZN7cutlass13device_kernelIN5flash19enable_sm80_to_sm89INS1_16FlashAttnFwdSm80INS1_25CollectiveMainloopFwdSm80ILi4ELi1ELb0EN4cute5tupleIJNS5_1CILi128EEENS7_ILi96EEENS7_ILi64EEEEEELi64ENS_6half_tEfNS_4arch4Sm80ELb0ELb1ELb0ELb0ELb0ELb0ELb1ELb1EEENS1_21CollectiveEpilogueFwdINS6_IJS8_SA_S9_EEENS6_IJNS7_ILi1EEESI_SI_EEESC_SE_Li128ELb0ELb1ELb1ELb0EEENS1_19SingleTileSchedulerILb0ELb1ELb1ELi128EEEEEEEEEvNT_6ParamsE)
        /*004c*/ 	.short	0x0380
        /*004e*/ 	.short	0x0418


	//----- nvinfo : EIATTR_SW_WAR
	.align		4
.L_272:
        /*0050*/ 	.byte	0x04, 0x36
        /*0052*/ 	.short	(.L_274 - .L_273)
.L_273:
        /*0054*/ 	.word	0x00000008
.L_274:


//--------------------- .nv.info._ZN7cutlass13device_kernelIN5flash19enable_sm80_to_sm89INS1_16FlashAttnFwdSm80INS1_25CollectiveMainloopFwdSm80ILi4ELi1ELb0EN4cute5tupleIJNS5_1CILi128EEENS7_ILi80EEENS7_ILi64EEEEEELi64ENS_6half_tEfNS_4arch4Sm80ELb0ELb1ELb0ELb1ELb0ELb0ELb1ELb1EEENS1_21CollectiveEpilogueFwdINS6_IJS8_SA_S9_EEENS6_IJNS7_ILi1EEESI_SI_EEESC_SE_Li128ELb1ELb1ELb1ELb0EEENS1_36VarlenDynamicPersistentTileSchedulerILi128ELi80ELi128ELi128ELb1ELb1ELb0ELb1ELb0ELb1EEEEEEEEEvNT_6ParamsE --------------------------
	.section	.nv.info._ZN7cutlass13device_kernelIN5flash19enable_sm80_to_sm89INS1_16FlashAttnFwdSm80INS1_25CollectiveMainloopFwdSm80ILi4ELi1ELb0EN4cute5tupleIJNS5_1CILi128EEENS7_ILi80EEENS7_ILi64EEEEEELi64ENS_6half_tEfNS_4arch4Sm80ELb0ELb1ELb0ELb1ELb0ELb0ELb1ELb1EEENS1_21CollectiveEpilogueFwdINS6_IJS8_SA_S9_EEENS6_IJNS7_ILi1EEESI_SI_EEESC_SE_Li128ELb1ELb1ELb1ELb0EEENS1_36VarlenDynamicPersistentTileSchedulerILi128ELi80ELi128ELi128ELb1ELb1ELb0ELb1ELb0ELb1EEEEEEEEEvNT_6ParamsE,"",@"SHT_CUDA_INFO"
	.sectionflags	@""
	.align	4


	//----- nvinfo : EIATTR_CUDA_API_VERSION
	.align		4
        /*0000*/ 	.byte	0x04, 0x37
        /*0002*/ 	.short	(.L_276 - .L_275)
.L_275:
        /*0004*/ 	.word	0x00000082


	//----- nvinfo : EIATTR_KPARAM_INFO
	.align		4
.L_276:
        /*0008*/ 	.byte	0x04, 0x17
        /*000a*/ 	.short	(.L_278 - .L_277)
.L_277:
        /*000c*/ 	.word	0x00000000
        /*0010*/ 	.short	0x0000
        /*0012*/ 	.short	0x0000
        /*0014*/ 	.byte	0x00, 0xf0, 0xe1, 0x10


	//----- nvinfo : EIATTR_SPARSE_MMA_MASK
	.align		4
.L_278:
        /*0018*/ 	.byte	0x03, 0x50
        /*001a*/ 	.short	0x0000


	//----- nvinfo : EIATTR_MAXREG_COUNT
	.align		4
        /*001c*/ 	.byte	0x03, 0x1b
        /*001e*/ 	.short	0x00ff


	//----- nvinfo : EIATTR_MERCURY_ISA_VERSION
	.align		4
        /*0020*/ 	.byte	0x03, 0x5f
        /*0022*/ 	.short	0x0101


	//----- nvinfo : EIATTR_VRC_CTA_INIT_COUNT
	.align		4
        /*0024*/ 	.byte	0x02, 0x4a
	.zero		1
	.zero		1


	//----- nvinfo : EIATTR_EXIT_INSTR_OFFSETS
	.align		4
        /*0028*/ 	.byte	0x04, 0x1c
        /*002a*/ 	.short	(.L_280 - .L_279)


	//   ....[0]....
.L_279:
        /*002c*/ 	.word	0x00000010


	//----- nvinfo : EIATTR_MAX_THREADS
	.align		4
.L_280:
        /*0030*/ 	.byte	0x04, 0x05
        /*0032*/ 	.short	(.L_282 - .L_281)
.L_281:
        /*0034*/ 	.word	0x00000080
        /*0038*/ 	.word	0x00000001
        /*003c*/ 	.word	0x00000001


	//----- nvinfo : EIATTR_CBANK_PARAM_SIZE
	.align		4
.L_282:
        /*0040*/ 	.byte	0x03, 0x19
        /*0042*/ 	.short	0x0438


	//----- nvinfo : EIATTR_PARAM_CBANK
	.align		4
        /*0044*/ 	.byte	0x04, 0x0a
        /*0046*/ 	.short	(.L_284 - .L_283)
	.align		4
.L_283:
        /*0048*/ 	.word	index@(.nv.constant0._ZN7cutlass13device_kernelIN5flash19enable_sm80_to_sm89INS1_16FlashAttnFwdSm80INS1_25CollectiveMainloopFwdSm80ILi4ELi1ELb0EN4cute5tupleIJNS5_1CILi128EEENS7_ILi80EEENS7_ILi64EEEEEELi64ENS_6half_tEfNS_4arch4Sm80ELb0ELb1ELb0ELb1ELb0ELb0ELb1ELb1EEENS1_21CollectiveEpilogueFwdINS6_IJS8_SA_S9_EEENS6_IJNS7_ILi1EEESI_SI_EEESC_SE_Li128ELb1ELb1ELb1ELb0EEENS1_36VarlenDynamicPersistentTileSchedulerILi128ELi80ELi128ELi128ELb1ELb1ELb0ELb1ELb0ELb1EEEEEEEEEvNT_6ParamsE)
        /*004c*/ 	.short	0x0380
        /*004e*/ 	.short	0x0438


	//----- nvinfo : EIATTR_SW_WAR
	.align		4
.L_284:
        /*0050*/ 	.byte	0x04, 0x36
        /*0052*/ 	.short	(.L_286 - .L_285)
.L_285:
        /*0054*/ 	.word	0x00000008
.L_286:


//--------------------- .nv.info._ZN7cutlass13device_kernelIN5flash19enable_sm80_to_sm89INS1_16FlashAttnFwdSm80INS1_25CollectiveMainloopFwdSm80ILi4ELi1ELb0EN4cute5tupleIJNS5_1CILi128EEENS7_ILi80EEENS7_ILi64EEEEEELi64ENS_6half_tEfNS_4arch4Sm80ELb0ELb1ELb0ELb1ELb0ELb1ELb1ELb1EEENS1_21CollectiveEpilogueFwdINS6_IJS8_SA_S9_EEENS6_IJNS7_ILi1EEESI_SI_EEESC_SE_Li128ELb1ELb1ELb1ELb0EEENS1_36VarlenDynamicPersistentTileSchedulerILi128ELi80ELi128ELi128ELb1ELb1ELb0ELb1ELb0ELb1EEEEEEEEEvNT_6ParamsE --------------------------
	.section	.nv.info._ZN7cutlass13device_kernelIN5flash19enable_sm80_to_sm89INS1_16FlashAttnFwdSm80INS1_25CollectiveMainloopFwdSm80ILi4ELi1ELb0EN4cute5tupleIJNS5_1CILi128EEENS7_ILi80EEENS7_ILi64EEEEEELi64ENS_6half_tEfNS_4arch4Sm80ELb0ELb1ELb0ELb1ELb0ELb1ELb1ELb1EEENS1_21CollectiveEpilogueFwdINS6_IJS8_SA_S9_EEENS6_IJNS7_ILi1EEESI_SI_EEESC_SE_Li128ELb1ELb1ELb1ELb0EEENS1_36VarlenDynamicPersistentTileSchedulerILi128ELi80ELi128ELi128ELb1ELb1ELb0ELb1ELb0ELb1EEEEEEEEEvNT_6ParamsE,"",@"SHT_CUDA_INFO"
	.sectionflags	@""
	.align	4


	//----- nvinfo : EIATTR_CUDA_API_VERSION
	.align		4
        /*0000*/ 	.byte	0x04, 0x37
        /*0002*/ 	.short	(.L_288 - .L_287)
.L_287:
        /*0004*/ 	.word	0x00000082


	//----- nvinfo : EIATTR_KPARAM_INFO
	.align		4
.L_288:
        /*0008*/ 	.byte	0x04, 0x17
        /*000a*/ 	.short	(.L_290 - .L_289)
.L_289:
        /*000c*/ 	.word	0x00000000
        /*0010*/ 	.short	0x0000
        /*0012*/ 	.short	0x0000
        /*0014*/ 	.byte	0x00, 0xf0, 0xe1, 0x10


	//----- nvinfo : EIATTR_SPARSE_MMA_MASK
	.align		4
.L_290:
        /*0018*/ 	.byte	0x03, 0x50
        /*001a*/ 	.short	0x0000


	//----- nvinfo : EIATTR_MAXREG_COUNT
	.align		4
        /*001c*/ 	.byte	0x03, 0x1b
        /*001e*/ 	.short	0x00ff


	//----- nvinfo : EIATTR_MERCURY_ISA_VERSION
	.align		4
        /*0020*/ 	.byte	0x03, 0x5f
        /*0022*/ 	.short	0x0101


	//----- nvinfo : EIATTR_VRC_CTA_INIT_COUNT
	.align		4
        /*0024*/ 	.byte	0x02, 0x4a
	.zero		1
	.zero		1


	//----- nvinfo : EIATTR_EXIT_INSTR_OFFSETS
	.align		4
        /*0028*/ 	.byte	0x04, 0x1c
        /*002a*/ 	.short	(.L_292 - .L_291)


	//   ....[0]....
.L_291:
        /*002c*/ 	.word	0x00000010


	//----- nvinfo : EIATTR_MAX_THREADS
	.align		4
.L_292:
        /*0030*/ 	.byte	0x04, 0x05
        /*0032*/ 	.short	(.L_294 - .L_293)
.L_293:
        /*0034*/ 	.word	0x00000080
        /*0038*/ 	.word	0x00000001
        /*003c*/ 	.word	0x00000001


	//----- nvinfo : EIATTR_CBANK_PARAM_SIZE
	.align		4
.L_294:
        /*0040*/ 	.byte	0x03, 0x19
        /*0042*/ 	.short	0x0438


	//----- nvinfo : EIATTR_PARAM_CBANK
	.align		4
        /*0044*/ 	.byte	0x04, 0x0a
        /*0046*/ 	.short	(.L_296 - .L_295)
	.align		4
.L_295:
        /*0048*/ 	.word	index@(.nv.constant0._ZN7cutlass13device_kernelIN5flash19enable_sm80_to_sm89INS1_16FlashAttnFwdSm80INS1_25CollectiveMainloopFwdSm80ILi4ELi1ELb0EN4cute5tupleIJNS5_1CILi128EEENS7_ILi80EEENS7_ILi64EEEEEELi64ENS_6half_tEfNS_4arch4Sm80ELb0ELb1ELb0ELb1ELb0ELb1ELb1ELb1EEENS1_21CollectiveEpilogueFwdINS6_IJS8_SA_S9_EEENS6_IJNS7_ILi1EEESI_SI_EEESC_SE_Li128ELb1ELb1ELb1ELb0EEENS1_36VarlenDynamicPersistentTileSchedulerILi128ELi80ELi128ELi128ELb1ELb1ELb0ELb1ELb0ELb1EEEEEEEEEvNT_6ParamsE)
        /*004c*/ 	.short	0x0380
        /*004e*/ 	.short	0x0438


	//----- nvinfo : EIATTR_SW_WAR
	.align		4
.L_296:
        /*0050*/ 	.byte	0x04, 0x36
        /*0052*/ 	.short	(.L_298 - .L_297)
.L_297:
        /*0054*/ 	.word	0x00000008
.L_298:


//--------------------- .nv.info._ZN7cutlass13device_kernelIN5flash19enable_sm80_to_sm89INS1_16FlashAttnFwdSm80INS1_25CollectiveMainloopFwdSm80ILi4ELi1ELb0EN4cute5tupleIJNS5_1CILi128EEENS7_ILi112EEENS7_ILi64EEEEEELi64ENS_6half_tEfNS_4arch4Sm80ELb1ELb0ELb0ELb0ELb0ELb0ELb1ELb1EEENS1_21CollectiveEpilogueFwdINS6_IJS8_SA_S9_EEENS6_IJNS7_ILi1EEESI_SI_EEESC_SE_Li128ELb0ELb1ELb1ELb0EEENS1_30DynamicPersistentTileSchedulerILi128ELi128ELb1ELb1ELb0EEEEEEEEEvNT_6ParamsE --------------------------
	.section	.nv.info._ZN7cutlass13device_kernelIN5flash19enable_sm80_to_sm89INS1_16FlashAttnFwdSm80INS1_25CollectiveMainloopFwdSm80ILi4ELi1ELb0EN4cute5tupleIJNS5_1CILi128EEENS7_ILi112EEENS7_ILi64EEEEEELi64ENS_6half_tEfNS_4arch4Sm80ELb1ELb0ELb0ELb0ELb0ELb0ELb1ELb1EEENS1_21CollectiveEpilogueFwdINS6_IJS8_SA_S9_EEENS6_IJNS7_ILi1EEESI_SI_EEESC_SE_Li128ELb0ELb1ELb1ELb0EEENS1_30DynamicPersistentTileSchedulerILi128ELi128ELb1ELb1ELb0EEEEEEEEEvNT_6ParamsE,"",@"SHT_CUDA_INFO"
	.sectionflags	@""
	.align	4


	//----- nvinfo : EIATTR_CUDA_API_VERSION
	.align		4
        /*0000*/ 	.byte	0x04, 0x37
        /*0002*/ 	.short	(.L_300 - .L_299)
.L_299:
        /*0004*/ 	.word	0x00000082


	//----- nvinfo : EIATTR_KPARAM_INFO
	.align		4
.L_300:
        /*0008*/ 	.byte	0x04, 0x17
        /*000a*/ 	.short	(.L_302 - .L_301)
.L_301:
        /*000c*/ 	.word	0x00000000
        /*0010*/ 	.short	0x0000
        /*0012*/ 	.short	0x0000
        /*0014*/ 	.byte	0x00, 0xf0, 0xa1, 0x10


	//----- nvinfo : EIATTR_SPARSE_MMA_MASK
	.align		4
.L_302:
        /*0018*/ 	.byte	0x03, 0x50
        /*001a*/ 	.short	0x0000


	//----- nvinfo : EIATTR_MAXREG_COUNT
	.align		4
        /*001c*/ 	.byte	0x03, 0x1b
        /*001e*/ 	.short	0x00ff


	//----- nvinfo : EIATTR_MERCURY_ISA_VERSION
	.align		4
        /*0020*/ 	.byte	0x03, 0x5f
        /*0022*/ 	.short	0x0101


	//----- nvinfo : EIATTR_VRC_CTA_INIT_COUNT
	.align		4
        /*0024*/ 	.byte	0x02, 0x4a
	.zero		1
	.zero		1


	//----- nvinfo : EIATTR_EXIT_INSTR_OFFSETS
	.align		4
        /*0028*/ 	.byte	0x04, 0x1c
        /*002a*/ 	.short	(.L_304 - .L_303)


	//   ....[0]....
.L_303:
        /*002c*/ 	.word	0x00000010


	//----- nvinfo : EIATTR_MAX_THREADS
	.align		4
.L_304:
        /*0030*/ 	.byte	0x04, 0x05
        /*0032*/ 	.short	(.L_306 - .L_305)
.L_305:
        /*0034*/ 	.word	0x00000080
        /*0038*/ 	.word	0x00000001
        /*003c*/ 	.word	0x00000001


	//----- nvinfo : EIATTR_CBANK_PARAM_SIZE
	.align		4
.L_306:
        /*0040*/ 	.byte	0x03, 0x19
        /*0042*/ 	.short	0x0428


	//----- nvinfo : EIATTR_PARAM_CBANK
	.align		4
        /*0044*/ 	.byte	0x04, 0x0a
        /*0046*/ 	.short	(.L_308 - .L_307)
	.align		4
.L_307:
        /*0048*/ 	.word	index@(.nv.constant0._ZN7cutlass13device_kernelIN5flash19enable_sm80_to_sm89INS1_16FlashAttnFwdSm80INS1_25CollectiveMainloopFwdSm80ILi4ELi1ELb0EN4cute5tupleIJNS5_1CILi128EEENS7_ILi112EEENS7_ILi64EEEEEELi64ENS_6half_tEfNS_4arch4Sm80ELb1ELb0ELb0ELb0ELb0ELb0ELb1ELb1EEENS1_21CollectiveEpilogueFwdINS6_IJS8_SA_S9_EEENS6_IJNS7_ILi1EEESI_SI_EEESC_SE_Li128ELb0ELb1ELb1ELb0EEENS1_30DynamicPersistentTileSchedulerILi128ELi128ELb1ELb1ELb0EEEEEEEEEvNT_6ParamsE)
        /*004c*/ 	.short	0x0380
        /*004e*/ 	.short	0x0428


	//----- nvinfo : EIATTR_SW_WAR
	.align		4
.L_308:
        /*0050*/ 	.byte	0x04, 0x36
        /*0052*/ 	.short	(.L_310 - .L_309)
.L_309:
        /*0054*/ 	.word	0x00000008
.L_310:


//--------------------- .nv.info._ZN7cutlass13device_kernelIN5flash19enable_sm80_to_sm89INS1_16FlashAttnFwdSm80INS1_25CollectiveMainloopFwdSm80ILi4ELi1ELb0EN4cute5tupleIJNS5_1CILi128EEENS7_ILi80EEENS7_ILi64EEEEEELi64ENS_6half_tEfNS_4arch4Sm80ELb1ELb0ELb0ELb1ELb0ELb0ELb1ELb1EEENS1_21CollectiveEpilogueFwdINS6_IJS8_SA_S9_EEENS6_IJNS7_ILi1EEESI_SI_EEESC_SE_Li128ELb1ELb1ELb1ELb0EEENS1_36VarlenDynamicPersistentTileSchedulerILi128ELi80ELi128ELi128ELb1ELb1ELb0ELb1ELb1ELb1EEEEEEEEEvNT_6ParamsE --------------------------
	.section	.nv.info._ZN7cutlass13device_kernelIN5flash19enable_sm80_to_sm89INS1_16FlashAttnFwdSm80INS1_25CollectiveMainloopFwdSm80ILi4ELi1ELb0EN4cute5tupleIJNS5_1CILi128EEENS7_ILi80EEENS7_ILi64EEEEEELi64ENS_6half_tEfNS_4arch4Sm80ELb1ELb0ELb0ELb1ELb0ELb0ELb1ELb1EEENS1_21CollectiveEpilogueFwdINS6_IJS8_SA_S9_EEENS6_IJNS7_ILi1EEESI_SI_EEESC_SE_Li128ELb1ELb1ELb1ELb0EEENS1_36VarlenDynamicPersistentTileSchedulerILi128ELi80ELi128ELi128ELb1ELb1ELb0ELb1ELb1ELb1EEEEEEEEEvNT_6ParamsE,"",@"SHT_CUDA_INFO"
	.sectionflags	@""
	.align	4


	//----- nvinfo : EIATTR_CUDA_API_VERSION
	.align		4
        /*0000*/ 	.byte	0x04, 0x37
        /*0002*/ 	.short	(.L_312 - .L_311)
.L_311:
        /*0004*/ 	.word	0x00000082


	//----- nvinfo : EIATTR_KPARAM_INFO
	.align		4
.L_312:
        /*0008*/ 	.byte	0x04, 0x17
        /*000a*/ 	.short	(.L_314 - .L_313)
.L_313:
        /*000c*/ 	.word	0x00000000
        /*0010*/ 	.short	0x0000
        /*0012*/ 	.short	0x0000
        /*0014*/ 	.byte	0x00, 0xf0, 0xe1, 0x10


	//----- nvinfo : EIATTR_SPARSE_MMA_MASK
	.align		4
.L_314:
        /*0018*/ 	.byte	0x03, 0x50
        /*001a*/ 	.short	0x0000


	//----- nvinfo : EIATTR_MAXREG_COUNT
	.align		4
        /*001c*/ 	.byte	0x03, 0x1b
        /*001e*/ 	.short	0x00ff


	//----- nvinfo : EIATTR_MERCURY_ISA_VERSION
	.align		4
        /*0020*/ 	.byte	0x03, 0x5f
        /*0022*/ 	.short	0x0101


	//----- nvinfo : EIATTR_VRC_CTA_INIT_COUNT
	.align		4
        /*0024*/ 	.byte	0x02, 0x4a
	.zero		1
	.zero		1


	//----- nvinfo : EIATTR_EXIT_INSTR_OFFSETS
	.align		4
        /*0028*/ 	.byte	0x04, 0x1c
        /*002a*/ 	.short	(.L_316 - .L_315)


	//   ....[0]....
.L_315:
        /*002c*/ 	.word	0x00000010


	//----- nvinfo : EIATTR_MAX_THREADS
	.align		4
.L_316:
        /*0030*/ 	.byte	0x04, 0x05
        /*0032*/ 	.short	(.L_318 - .L_317)
.L_317:
        /*0034*/ 	.word	0x00000080
        /*0038*/ 	.word	0x00000001
        /*003c*/ 	.word	0x00000001


	//----- nvinfo : EIATTR_CBANK_PARAM_SIZE
	.align		4
.L_318:
        /*0040*/ 	.byte	0x03, 0x19
        /*0042*/ 	.short	0x0438


	//----- nvinfo : EIATTR_PARAM_CBANK
	.align		4
        /*0044*/ 	.byte	0x04, 0x0a
        /*0046*/ 	.short	(.L_320 - .L_319)
	.align		4
.L_319:
        /*0048*/ 	.word	index@(.nv.constant0._ZN7cutlass13device_kernelIN5flash19enable_sm80_to_sm89INS1_16FlashAttnFwdSm80INS1_25CollectiveMainloopFwdSm80ILi4ELi1ELb0EN4cute5tupleIJNS5_1CILi128EEENS7_ILi80EEENS7_ILi64EEEEEELi64ENS_6half_tEfNS_4arch4Sm80ELb1ELb0ELb0ELb1ELb0ELb0ELb1ELb1EEENS1_21CollectiveEpilogueFwdINS6_IJS8_SA_S9_EEENS6_IJNS7_ILi1EEESI_SI_EEESC_SE_Li128ELb1ELb1ELb1ELb0EEENS1_36VarlenDynamicPersistentTileSchedulerILi128ELi80ELi128ELi128ELb1ELb1ELb0ELb1ELb1ELb1EEEEEEEEEvNT_6ParamsE)
        /*004c*/ 	.short	0x0380
        /*004e*/ 	.short	0x0438


	//----- nvinfo : EIATTR_SW_WAR
	.align		4
.L_320:
        /*0050*/ 	.byte	0x04, 0x36
        /*0052*/ 	.short	(.L_322 - .L_321)
.L_321:
        /*0054*/ 	.word	0x00000008
.L_322:


//--------------------- .nv.info._ZN7cutlass13device_kernelIN5flash19enable_sm80_to_sm89INS1_16FlashAttnFwdSm80INS1_25CollectiveMainloopFwdSm80ILi4ELi1ELb0EN4cute5tupleIJNS5_1CILi128EEENS7_ILi80EEENS7_ILi64EEEEEELi64ENS_6half_tEfNS_4arch4Sm80ELb1ELb0ELb0ELb1ELb0ELb1ELb1ELb1EEENS1_21CollectiveEpilogueFwdINS6_IJS8_SA_S9_EEENS6_IJNS7_ILi1EEESI_SI_EEESC_SE_Li128ELb1ELb1ELb1ELb0EEENS1_36VarlenDynamicPersistentTileSchedulerILi128ELi80ELi128ELi128ELb1ELb1ELb0ELb1ELb1ELb1EEEEEEEEEvNT_6ParamsE --------------------------
	.section	.nv.info._ZN7cutlass13device_kernelIN5flash19enable_sm80_to_sm89INS1_16FlashAttnFwdSm80INS1_25CollectiveMainloopFwdSm80ILi4ELi1ELb0EN4cute5tupleIJNS5_1CILi128EEENS7_ILi80EEENS7_ILi64EEEEEELi64ENS_6half_tEfNS_4arch4Sm80ELb1ELb0ELb0ELb1ELb0ELb1ELb1ELb1EEENS1_21CollectiveEpilogueFwdINS6_IJS8_SA_S9_EEENS6_IJNS7_ILi1EEESI_SI_EEESC_SE_Li128ELb1ELb1ELb1ELb0EEENS1_36VarlenDynamicPersistentTileSchedulerILi128ELi80ELi128ELi128ELb1ELb1ELb0ELb1ELb1ELb1EEEEEEEEEvNT_6ParamsE,"",@"SHT_CUDA_INFO"
	.sectionflags	@""
	.align	4


	//----- nvinfo : EIATTR_CUDA_API_VERSION
	.align		4
        /*0000*/ 	.byte	0x04, 0x37
        /*0002*/ 	.short	(.L_324 - .L_323)
.L_323:
        /*0004*/ 	.word	0x00000082


	//----- nvinfo : EIATTR_KPARAM_INFO
	.align		4
.L_324:
        /*0008*/ 	.byte	0x04, 0x17
        /*000a*/ 	.short	(.L_326 - .L_325)
.L_325:
        /*000c*/ 	.word	0x00000000
        /*0010*/ 	.short	0x0000
        /*0012*/ 	.short	0x0000
        /*0014*/ 	.byte	0x00, 0xf0, 0xe1, 0x10


	//----- nvinfo : EIATTR_SPARSE_MMA_MASK
	.align		4
.L_326:
        /*0018*/ 	.byte	0x03, 0x50
        /*001a*/ 	.short	0x0000


	//----- nvinfo : EIATTR_MAXREG_COUNT
	.align		4
        /*001c*/ 	.byte	0x03, 0x1b
        /*001e*/ 	.short	0x00ff


	//----- nvinfo : EIATTR_MERCURY_ISA_VERSION
	.align		4
        /*0020*/ 	.byte	0x03, 0x5f
        /*0022*/ 	.short	0x0101


	//----- nvinfo : EIATTR_VRC_CTA_INIT_COUNT
	.align		4
        /*0024*/ 	.byte	0x02, 0x4a
	.zero		1
	.zero		1


	//----- nvinfo : EIATTR_EXIT_INSTR_OFFSETS
	.align		4
        /*0028*/ 	.byte	0x04, 0x1c
        /*002a*/ 	.short	(.L_328 - .L_327)


	//   ....[0]....
.L_327:
        /*002c*/ 	.word	0x00000010


	//----- nvinfo : EIATTR_MAX_THREADS
	.align		4
.L_328:
        /*0030*/ 	.byte	0x04, 0x05
        /*0032*/ 	.short	(.L_330 - .L_329)
.L_329:
        /*0034*/ 	.word	0x00000080
        /*0038*/ 	.word	0x00000001
        /*003c*/ 	.word	0x00000001


	//----- nvinfo : EIATTR_CBANK_PARAM_SIZE
	.align		4
.L_330:
        /*0040*/ 	.byte	0x03, 0x19
        /*0042*/ 	.short	0x0438


	//----- nvinfo : EIATTR_PARAM_CBANK
	.align		4
        /*0044*/ 	.byte	0x04, 0x0a
        /*0046*/ 	.short	(.L_332 - .L_331)
	.align		4
.L_331:
        /*0048*/ 	.word	index@(.nv.constant0._ZN7cutlass13device_kernelIN5flash19enable_sm80_to_sm89INS1_16FlashAttnFwdSm80INS1_25CollectiveMainloopFwdSm80ILi4ELi1ELb0EN4cute5tupleIJNS5_1CILi128EEENS7_ILi80EEENS7_ILi64EEEEEELi64ENS_6half_tEfNS_4arch4Sm80ELb1ELb0ELb0ELb1ELb0ELb1ELb1ELb1EEENS1_21CollectiveEpilogueFwdINS6_IJS8_SA_S9_EEENS6_IJNS7_ILi1EEESI_SI_EEESC_SE_Li128ELb1ELb1ELb1ELb0EEENS1_36VarlenDynamicPersistentTileSchedulerILi128ELi80ELi128ELi128ELb1ELb1ELb0ELb1ELb1ELb1EEEEEEEEEvNT_6ParamsE)
        /*004c*/ 	.short	0x0380
        /*004e*/ 	.short	0x0438


	//----- nvinfo : EIATTR_SW_WAR
	.align		4
.L_332:
        /*0050*/ 	.byte	0x04, 0x36
        /*0052*/ 	.short	(.L_334 - .L_333)
.L_333:
        /*0054*/ 	.word	0x00000008
.L_334:


//--------------------- .nv.callgraph             --------------------------
	.section	.nv.callgraph,"",@"SHT_CUDA_CALLGRAPH"
	.align	4
	.sectionentsize	8
	.align		4
        /*0000*/ 	.word	0x00000000
	.align		4
        /*0004*/ 	.word	0xffffffff
	.align		4
        /*0008*/ 	.word	0x00000000
	.align		4
        /*000c*/ 	.word	0xfffffffe
	.align		4
        /*0010*/ 	.word	0x00000000
	.align		4
        /*0014*/ 	.word	0xfffffffd
	.align		4
        /*0018*/ 	.word	0x00000000
	.align		4
        /*001c*/ 	.word	0xfffffffc


//--------------------- .nv.constant4             --------------------------
	.section	.nv.constant4,"a",@progbits
	.align	8
	.align		8
.nv.constant4:
        /*0000*/ 	.dword	_ZN82_INTERNAL_68294c48_46_flash_fwd_hdim64_fp16_split_softcapall_sm80_cu_f3e6f9ee_36164cuda3std3__45__cpo5beginE
	.align		8
        /*0008*/ 	.dword	_ZN82_INTERNAL_68294c48_46_flash_fwd_hdim64_fp16_split_softcapall_sm80_cu_f3e6f9ee_36164cuda3std3__45__cpo3endE
	.align		8
        /*0010*/ 	.dword	_ZN82_INTERNAL_68294c48_46_flash_fwd_hdim64_fp16_split_softcapall_sm80_cu_f3e6f9ee_36164cuda3std3__45__cpo6cbeginE
	.align		8
        /*0018*/ 	.dword	_ZN82_INTERNAL_68294c48_46_flash_fwd_hdim64_fp16_split_softcapall_sm80_cu_f3e6f9ee_36164cuda3std3__45__cpo4cendE
	.align		8
        /*0020*/ 	.dword	_ZN82_INTERNAL_68294c48_46_flash_fwd_hdim64_fp16_split_softcapall_sm80_cu_f3e6f9ee_36164cuda3std3__484_GLOBAL__N__68294c48_46_flash_fwd_hdim64_fp16_split_softcapall_sm80_cu_f3e6f9ee_36166ignoreE
	.align		8
        /*0028*/ 	.dword	_ZN82_INTERNAL_68294c48_46_flash_fwd_hdim64_fp16_split_softcapall_sm80_cu_f3e6f9ee_36164cuda3std3__419piecewise_constructE
	.align		8
        /*0030*/ 	.dword	_ZN82_INTERNAL_68294c48_46_flash_fwd_hdim64_fp16_split_softcapall_sm80_cu_f3e6f9ee_36164cuda3std3__48in_placeE
	.align		8
        /*0038*/ 	.dword	_ZN82_INTERNAL_68294c48_46_flash_fwd_hdim64_fp16_split_softcapall_sm80_cu_f3e6f9ee_36164cuda3std6ranges3__45__cpo4swapE
	.align		8
        /*0040*/ 	.dword	_ZN82_INTERNAL_68294c48_46_flash_fwd_hdim64_fp16_split_softcapall_sm80_cu_f3e6f9ee_36164cuda3std6ranges3__45__cpo9iter_moveE
	.align		8
        /*0048*/ 	.dword	_ZN82_INTERNAL_68294c48_46_flash_fwd_hdim64_fp16_split_softcapall_sm80_cu_f3e6f9ee_36164cute7productE
	.align		8
        /*0050*/ 	.dword	_ZN82_INTERNAL_68294c48_46_flash_fwd_hdim64_fp16_split_softcapall_sm80_cu_f3e6f9ee_36164cute1_E


//--------------------- .text._ZN7cutlass13device_kernelIN5flash19enable_sm80_to_sm89INS1_16FlashAttnFwdSm80INS1_25CollectiveMainloopFwdSm80ILi4ELi1ELb0EN4cute5tupleIJNS5_1CILi128EEENS7_ILi112EEENS7_ILi64EEEEEELi64ENS_6half_tEfNS_4arch4Sm80ELb0ELb0ELb1ELb0ELb0ELb0ELb1ELb1EEENS1_21CollectiveEpilogueFwdINS6_IJS8_SA_S9_EEENS6_IJNS7_ILi1EEESI_SI_EEESC_SE_Li128ELb0ELb1ELb1ELb0EEENS1_19SingleTileSchedulerILb0ELb1ELb1ELi128EEEEEEEEEvNT_6ParamsE --------------------------
	.section	.text._ZN7cutlass13device_kernelIN5flash19enable_sm80_to_sm89INS1_16FlashAttnFwdSm80INS1_25CollectiveMainloopFwdSm80ILi4ELi1ELb0EN4cute5tupleIJNS5_1CILi128EEENS7_ILi112EEENS7_ILi64EEEEEELi64ENS_6half_tEfNS_4arch4Sm80ELb0ELb0ELb1ELb0ELb0ELb0ELb1ELb1EEENS1_21CollectiveEpilogueFwdINS6_IJS8_SA_S9_EEENS6_IJNS7_ILi1EEESI_SI_EEESC_SE_Li128ELb0ELb1ELb1ELb0EEENS1_19SingleTileSchedulerILb0ELb1ELb1ELi128EEEEEEEEEvNT_6ParamsE,"ax",@progbits
	.align	128
.text._ZN7cutlass13device_kernelIN5flash19enable_sm80_to_sm89INS1_16FlashAttnFwdSm80INS1_25CollectiveMainloopFwdSm80ILi4ELi1ELb0EN4cute5tupleIJNS5_1CILi128EEENS7_ILi112EEENS7_ILi64EEEEEELi64ENS_6half_tEfNS_4arch4Sm80ELb0ELb0ELb1ELb0ELb0ELb0ELb1ELb1EEENS1_21CollectiveEpilogueFwdINS6_IJS8_SA_S9_EEENS6_IJNS7_ILi1EEESI_SI_EEESC_SE_Li128ELb0ELb1ELb1ELb0EEENS1_19SingleTileSchedulerILb0ELb1ELb1ELi128EEEEEEEEEvNT_6ParamsE:
        .type           _ZN7cutlass13device_kernelIN5flash19enable_sm80_to_sm89INS1_16FlashAttnFwdSm80INS1_25CollectiveMainloopFwdSm80ILi4ELi1ELb0EN4cute5tupleIJNS5_1CILi128EEENS7_ILi112EEENS7_ILi64EEEEEELi64ENS_6half_tEfNS_4arch4Sm80ELb0ELb0ELb1ELb0ELb0ELb0ELb1ELb1EEENS1_21CollectiveEpilogueFwdINS6_IJS8_SA_S9_EEENS6_IJNS7_ILi1EEESI_SI_EEESC_SE_Li128ELb0ELb1ELb1ELb0EEENS1_19SingleTileSchedulerILb0ELb1ELb1ELi128EEEEEEEEEvNT_6ParamsE,@function
        .size           _ZN7cutlass13device_kernelIN5flash19enable_sm80_to_sm89INS1_16FlashAttnFwdSm80INS1_25CollectiveMainloopFwdSm80ILi4ELi1ELb0EN4cute5tupleIJNS5_1CILi128EEENS7_ILi112EEENS7_ILi64EEEEEELi64ENS_6half_tEfNS_4arch4Sm80ELb0ELb0ELb1ELb0ELb0ELb0ELb1ELb1EEENS1_21CollectiveEpilogueFwdINS6_IJS8_SA_S9_EEENS6_IJNS7_ILi1EEESI_SI_EEESC_SE_Li128ELb0ELb1ELb1ELb0EEENS1_19SingleTileSchedulerILb0ELb1ELb1ELi128EEEEEEEEEvNT_6ParamsE,(.L_x_18 - _ZN7cutlass13device_kernelIN5flash19enable_sm80_to_sm89INS1_16FlashAttnFwdSm80INS1_25CollectiveMainloopFwdSm80ILi4ELi1ELb0EN4cute5tupleIJNS5_1CILi128EEENS7_ILi112EEENS7_ILi64EEEEEELi64ENS_6half_tEfNS_4arch4Sm80ELb0ELb0ELb1ELb0ELb0ELb0ELb1ELb1EEENS1_21CollectiveEpilogueFwdINS6_IJS8_SA_S9_EEENS6_IJNS7_ILi1EEESI_SI_EEESC_SE_Li128ELb0ELb1ELb1ELb0EEENS1_19SingleTileSchedulerILb0ELb1ELb1ELi128EEEEEEEEEvNT_6ParamsE)
        .other          _ZN7cutlass13device_kernelIN5flash19enable_sm80_to_sm89INS1_16FlashAttnFwdSm80INS1_25CollectiveMainloopFwdSm80ILi4ELi1ELb0EN4cute5tupleIJNS5_1CILi128EEENS7_ILi112EEENS7_ILi64EEEEEELi64ENS_6half_tEfNS_4arch4Sm80ELb0ELb0ELb1ELb0ELb0ELb0ELb1ELb1EEENS1_21CollectiveEpilogueFwdINS6_IJS8_SA_S9_EEENS6_IJNS7_ILi1EEESI_SI_EEESC_SE_Li128ELb0ELb1ELb1ELb0EEENS1_19SingleTileSchedulerILb0ELb1ELb1ELi128EEEEEEEEEvNT_6ParamsE,@"STO_CUDA_ENTRY STV_DEFAULT"
_ZN7cutlass13device_kernelIN5flash19enable_sm80_to_sm89INS1_16FlashAttnFwdSm80INS1_25CollectiveMainloopFwdSm80ILi4ELi1ELb0EN4cute5tupleIJNS5_1CILi128EEENS7_ILi112EEENS7_ILi64EEEEEELi64ENS_6half_tEfNS_4arch4Sm80ELb0ELb0ELb1ELb0ELb0ELb0ELb1ELb1EEENS1_21CollectiveEpilogueFwdINS6_IJS8_SA_S9_EEENS6_IJNS7_ILi1EEESI_SI_EEESC_SE_Li128ELb0ELb1ELb1ELb0EEENS1_19SingleTileSchedulerILb0ELb1ELb1ELi128EEEEEEEEEvNT_6ParamsE:
[----:B------:R-:W-:Y:S01]  /*0000*/  LDC R1, c[0x0][0x37c] ;  /* 0x0000df00ff017b82 */ /* 0x000fe20000000800 */
[----:B------:R-:W-:Y:S05]  /*0010*/  EXIT ;  /* 0x000000000000794d */ /* 0x000fea0003800000 */
.L_x_0:
[----:B------:R-:W-:-:S00]  /*0020*/  BRA `(.L_x_0) ;  /* 0xfffffffc00fc7947 */ /* 0x000fc0000383ffff */
[----:B------:R-:W-:-:S00]  /*0030*/  NOP ;  /* 0x0000000000007918 */ /* 0x000fc00000000000 */
        /* <DEDUP_REMOVED lines=12> */
.L_x_18:


//--------------------- .text._ZN7cutlass13device_kernelIN5flash19enable_sm80_to_sm89INS1_16FlashAttnFwdSm80INS1_25CollectiveMainloopFwdSm80ILi4ELi1ELb0EN4cute5tupleIJNS5_1CILi128EEENS7_ILi80EEENS7_ILi64EEEEEELi64ENS_6half_tEfNS_4arch4Sm80ELb0ELb0ELb1ELb1ELb0ELb0ELb1ELb1EEENS1_21CollectiveEpilogueFwdINS6_IJS8_SA_S9_EEENS6_IJNS7_ILi1EEESI_SI_EEESC_SE_Li128ELb1ELb1ELb1ELb0EEENS1_36VarlenDynamicPersistentTileSchedulerILi128ELi80ELi128ELi128ELb1ELb1ELb0ELb0ELb1ELb1EEEEEEEEEvNT_6ParamsE --------------------------
	.section	.text._ZN7cutlass13device_kernelIN5flash19enable_sm80_to_sm89INS1_16FlashAttnFwdSm80INS1_25CollectiveMainloopFwdSm80ILi4ELi1ELb0EN4cute5tupleIJNS5_1CILi128EEENS7_ILi80EEENS7_ILi64EEEEEELi64ENS_6half_tEfNS_4arch4Sm80ELb0ELb0ELb1ELb1ELb0ELb0ELb1ELb1EEENS1_21CollectiveEpilogueFwdINS6_IJS8_SA_S9_EEENS6_IJNS7_ILi1EEESI_SI_EEESC_SE_Li128ELb1ELb1ELb1ELb0EEENS1_36VarlenDynamicPersistentTileSchedulerILi128ELi80ELi128ELi128ELb1ELb1ELb0ELb0ELb1ELb1EEEEEEEEEvNT_6ParamsE,"ax",@progbits
	.align	128
.text._ZN7cutlass13device_kernelIN5flash19enable_sm80_to_sm89INS1_16FlashAttnFwdSm80INS1_25CollectiveMainloopFwdSm80ILi4ELi1ELb0EN4cute5tupleIJNS5_1CILi128EEENS7_ILi80EEENS7_ILi64EEEEEELi64ENS_6half_tEfNS_4arch4Sm80ELb0ELb0ELb1ELb1ELb0ELb0ELb1ELb1EEENS1_21CollectiveEpilogueFwdINS6_IJS8_SA_S9_EEENS6_IJNS7_ILi1EEESI_SI_EEESC_SE_Li128ELb1ELb1ELb1ELb0EEENS1_36VarlenDynamicPersistentTileSchedulerILi128ELi80ELi128ELi128ELb1ELb1ELb0ELb0ELb1ELb1EEEEEEEEEvNT_6ParamsE:
        .type           _ZN7cutlass13device_kernelIN5flash19enable_sm80_to_sm89INS1_16FlashAttnFwdSm80INS1_25CollectiveMainloopFwdSm80ILi4ELi1ELb0EN4cute5tupleIJNS5_1CILi128EEENS7_ILi80EEENS7_ILi64EEEEEELi64ENS_6half_tEfNS_4arch4Sm80ELb0ELb0ELb1ELb1ELb0ELb0ELb1ELb1EEENS1_21CollectiveEpilogueFwdINS6_IJS8_SA_S9_EEENS6_IJNS7_ILi1EEESI_SI_EEESC_SE_Li128ELb1ELb1ELb1ELb0EEENS1_36VarlenDynamicPersistentTileSchedulerILi128ELi80ELi128ELi128ELb1ELb1ELb0ELb0ELb1ELb1EEEEEEEEEvNT_6ParamsE,@function
        .size           _ZN7cutlass13device_kernelIN5flash19enable_sm80_to_sm89INS1_16FlashAttnFwdSm80INS1_25CollectiveMainloopFwdSm80ILi4ELi1ELb0EN4cute5tupleIJNS5_1CILi128EEENS7_ILi80EEENS7_ILi64EEEEEELi64ENS_6half_tEfNS_4arch4Sm80ELb0ELb0ELb1ELb1ELb0ELb0ELb1ELb1EEENS1_21CollectiveEpilogueFwdINS6_IJS8_SA_S9_EEENS6_IJNS7_ILi1EEESI_SI_EEESC_SE_Li128ELb1ELb1ELb1ELb0EEENS1_36VarlenDynamicPersistentTileSchedulerILi128ELi80ELi128ELi128ELb1ELb1ELb0ELb0ELb1ELb1EEEEEEEEEvNT_6ParamsE,(.L_x_19 - _ZN7cutlass13device_kernelIN5flash19enable_sm80_to_sm89INS1_16FlashAttnFwdSm80INS1_25CollectiveMainloopFwdSm80ILi4ELi1ELb0EN4cute5tupleIJNS5_1CILi128EEENS7_ILi80EEENS7_ILi64EEEEEELi64ENS_6half_tEfNS_4arch4Sm80ELb0ELb0ELb1ELb1ELb0ELb0ELb1ELb1EEENS1_21CollectiveEpilogueFwdINS6_IJS8_SA_S9_EEENS6_IJNS7_ILi1EEESI_SI_EEESC_SE_Li128ELb1ELb1ELb1ELb0EEENS1_36VarlenDynamicPersistentTileSchedulerILi128ELi80ELi128ELi128ELb1ELb1ELb0ELb0ELb1ELb1EEEEEEEEEvNT_6ParamsE)
        .other          _ZN7cutlass13device_kernelIN5flash19enable_sm80_to_sm89INS1_16FlashAttnFwdSm80INS1_25CollectiveMainloopFwdSm80ILi4ELi1ELb0EN4cute5tupleIJNS5_1CILi128EEENS7_ILi80EEENS7_ILi64EEEEEELi64ENS_6half_tEfNS_4arch4Sm80ELb0ELb0ELb1ELb1ELb0ELb0ELb1ELb1EEENS1_21CollectiveEpilogueFwdINS6_IJS8_SA_S9_EEENS6_IJNS7_ILi1EEESI_SI_EEESC_SE_Li128ELb1ELb1ELb1ELb0EEENS1_36VarlenDynamicPersistentTileSchedulerILi128ELi80ELi128ELi128ELb1ELb1ELb0ELb0ELb1ELb1EEEEEEEEEvNT_6ParamsE,@"STO_CUDA_ENTRY STV_DEFAULT"
_ZN7cutlass13device_kernelIN5flash19enable_sm80_to_sm89INS1_16FlashAttnFwdSm80INS1_25CollectiveMainloopFwdSm80ILi4ELi1ELb0EN4cute5tupleIJNS5_1CILi128EEENS7_ILi80EEENS7_ILi64EEEEEELi64ENS_6half_tEfNS_4arch4Sm80ELb0ELb0ELb1ELb1ELb0ELb0ELb1ELb1EEENS1_21CollectiveEpilogueFwdINS6_IJS8_SA_S9_EEENS6_IJNS7_ILi1EEESI_SI_EEESC_SE_Li128ELb1ELb1ELb1ELb0EEENS1_36VarlenDynamicPersistentTileSchedulerILi128ELi80ELi128ELi128ELb1ELb1ELb0ELb0ELb1ELb1EEEEEEEEEvNT_6ParamsE:
[----:B------:R-:W-:Y:S01]  /*0000*/  LDC R1, c[0x0][0x37c] ;  /* 0x0000df00ff017b82 */ /* 0x000fe20000000800 */
[----:B------:R-:W-:Y:S05]  /*0010*/  EXIT ;  /* 0x000000000000794d */ /* 0x000fea0003800000 */
.L_x_1:
        /* <DEDUP_REMOVED lines=14> */
.L_x_19:


//--------------------- .text._ZN7cutlass13device_kernelIN5flash19enable_sm80_to_sm89INS1_16FlashAttnFwdSm80INS1_25CollectiveMainloopFwdSm80ILi4ELi1ELb0EN4cute5tupleIJNS5_1CILi128EEENS7_ILi80EEENS7_ILi64EEEEEELi64ENS_6half_tEfNS_4arch4Sm80ELb0ELb0ELb1ELb1ELb0ELb1ELb1ELb1EEENS1_21CollectiveEpilogueFwdINS6_IJS8_SA_S9_EEENS6_IJNS7_ILi1EEESI_SI_EEESC_SE_Li128ELb1ELb1ELb1ELb0EEENS1_36VarlenDynamicPersistentTileSchedulerILi128ELi80ELi128ELi128ELb1ELb1ELb0ELb0ELb1ELb1EEEEEEEEEvNT_6ParamsE --------------------------
	.section	.text._ZN7cutlass13device_kernelIN5flash19enable_sm80_to_sm89INS1_16FlashAttnFwdSm80INS1_25CollectiveMainloopFwdSm80ILi4ELi1ELb0EN4cute5tupleIJNS5_1CILi128EEENS7_ILi80EEENS7_ILi64EEEEEELi64ENS_6half_tEfNS_4arch4Sm80ELb0ELb0ELb1ELb1ELb0ELb1ELb1ELb1EEENS1_21CollectiveEpilogueFwdINS6_IJS8_SA_S9_EEENS6_IJNS7_ILi1EEESI_SI_EEESC_SE_Li128ELb1ELb1ELb1ELb0EEENS1_36VarlenDynamicPersistentTileSchedulerILi128ELi80ELi128ELi128ELb1ELb1ELb0ELb0ELb1ELb1EEEEEEEEEvNT_6ParamsE,"ax",@progbits
	.align	128
.text._ZN7cutlass13device_kernelIN5flash19enable_sm80_to_sm89INS1_16FlashAttnFwdSm80INS1_25CollectiveMainloopFwdSm80ILi4ELi1ELb0EN4cute5tupleIJNS5_1CILi128EEENS7_ILi80EEENS7_ILi64EEEEEELi64ENS_6half_tEfNS_4arch4Sm80ELb0ELb0ELb1ELb1ELb0ELb1ELb1ELb1EEENS1_21CollectiveEpilogueFwdINS6_IJS8_SA_S9_EEENS6_IJNS7_ILi1EEESI_SI_EEESC_SE_Li128ELb1ELb1ELb1ELb0EEENS1_36VarlenDynamicPersistentTileSchedulerILi128ELi80ELi128ELi128ELb1ELb1ELb0ELb0ELb1ELb1EEEEEEEEEvNT_6ParamsE:
        .type           _ZN7cutlass13device_kernelIN5flash19enable_sm80_to_sm89INS1_16FlashAttnFwdSm80INS1_25CollectiveMainloopFwdSm80ILi4ELi1ELb0EN4cute5tupleIJNS5_1CILi128EEENS7_ILi80EEENS7_ILi64EEEEEELi64ENS_6half_tEfNS_4arch4Sm80ELb0ELb0ELb1ELb1ELb0ELb1ELb1ELb1EEENS1_21CollectiveEpilogueFwdINS6_IJS8_SA_S9_EEENS6_IJNS7_ILi1EEESI_SI_EEESC_SE_Li128ELb1ELb1ELb1ELb0EEENS1_36VarlenDynamicPersistentTileSchedulerILi128ELi80ELi128ELi128ELb1ELb1ELb0ELb0ELb1ELb1EEEEEEEEEvNT_6ParamsE,@function
        .size           _ZN7cutlass13device_kernelIN5flash19enable_sm80_to_sm89INS1_16FlashAttnFwdSm80INS1_25CollectiveMainloopFwdSm80ILi4ELi1ELb0EN4cute5tupleIJNS5_1CILi128EEENS7_ILi80EEENS7_ILi64EEEEEELi64ENS_6half_tEfNS_4arch4Sm80ELb0ELb0ELb1ELb1ELb0ELb1ELb1ELb1EEENS1_21CollectiveEpilogueFwdINS6_IJS8_SA_S9_EEENS6_IJNS7_ILi1EEESI_SI_EEESC_SE_Li128ELb1ELb1ELb1ELb0EEENS1_36VarlenDynamicPersistentTileSchedulerILi128ELi80ELi128ELi128ELb1ELb1ELb0ELb0ELb1ELb1EEEEEEEEEvNT_6ParamsE,(.L_x_20 - _ZN7cutlass13device_kernelIN5flash19enable_sm80_to_sm89INS1_16FlashAttnFwdSm80INS1_25CollectiveMainloopFwdSm80ILi4ELi1ELb0EN4cute5tupleIJNS5_1CILi128EEENS7_ILi80EEENS7_ILi64EEEEEELi64ENS_6half_tEfNS_4arch4Sm80ELb0ELb0ELb1ELb1ELb0ELb1ELb1ELb1EEENS1_21CollectiveEpilogueFwdINS6_IJS8_SA_S9_EEENS6_IJNS7_ILi1EEESI_SI_EEESC_SE_Li128ELb1ELb1ELb1ELb0EEENS1_36VarlenDynamicPersistentTileSchedulerILi128ELi80ELi128ELi128ELb1ELb1ELb0ELb0ELb1ELb1EEEEEEEEEvNT_6ParamsE)
        .other          _ZN7cutlass13device_kernelIN5flash19enable_sm80_to_sm89INS1_16FlashAttnFwdSm80INS1_25CollectiveMainloopFwdSm80ILi4ELi1ELb0EN4cute5tupleIJNS5_1CILi128EEENS7_ILi80EEENS7_ILi64EEEEEELi64ENS_6half_tEfNS_4arch4Sm80ELb0ELb0ELb1ELb1ELb0ELb1ELb1ELb1EEENS1_21CollectiveEpilogueFwdINS6_IJS8_SA_S9_EEENS6_IJNS7_ILi1EEESI_SI_EEESC_SE_Li128ELb1ELb1ELb1ELb0EEENS1_36VarlenDynamicPersistentTileSchedulerILi128ELi80ELi128ELi128ELb1ELb1ELb0ELb0ELb1ELb1EEEEEEEEEvNT_6ParamsE,@"STO_CUDA_ENTRY STV_DEFAULT"
_ZN7cutlass13device_kernelIN5flash19enable_sm80_to_sm89INS1_16FlashAttnFwdSm80INS1_25CollectiveMainloopFwdSm80ILi4ELi1ELb0EN4cute5tupleIJNS5_1CILi128EEENS7_ILi80EEENS7_ILi64EEEEEELi64ENS_6half_tEfNS_4arch4Sm80ELb0ELb0ELb1ELb1ELb0ELb1ELb1ELb1EEENS1_21CollectiveEpilogueFwdINS6_IJS8_SA_S9_EEENS6_IJNS7_ILi1EEESI_SI_EEESC_SE_Li128ELb1ELb1ELb1ELb0EEENS1_36VarlenDynamicPersistentTileSchedulerILi128ELi80ELi128ELi128ELb1ELb1ELb0ELb0ELb1ELb1EEEEEEEEEvNT_6ParamsE:
[----:B------:R-:W-:Y:S01]  /*0000*/  LDC R1, c[0x0][0x37c] ;  /* 0x0000df00ff017b82 */ /* 0x000fe20000000800 */
[----:B------:R-:W-:Y:S05]  /*0010*/  EXIT ;  /* 0x000000000000794d */ /* 0x000fea0003800000 */
.L_x_2:
        /* <DEDUP_REMOVED lines=14> */
.L_x_20:


//--------------------- .text._ZN7cutlass13device_kernelIN5flash19enable_sm80_to_sm89INS1_16FlashAttnFwdSm80INS1_25CollectiveMainloopFwdSm80ILi4ELi1ELb0EN4cute5tupleIJNS5_1CILi128EEENS7_ILi96EEENS7_ILi64EEEEEELi64ENS_6half_tEfNS_4arch4Sm80ELb0ELb1ELb1ELb0ELb0ELb0ELb1ELb1EEENS1_21CollectiveEpilogueFwdINS6_IJS8_SA_S9_EEENS6_IJNS7_ILi1EEESI_SI_EEESC_SE_Li128ELb0ELb1ELb1ELb0EEENS1_19SingleTileSchedulerILb0ELb1ELb1ELi128EEEEEEEEEvNT_6ParamsE --------------------------
	.section	.text._ZN7cutlass13device_kernelIN5flash19enable_sm80_to_sm89INS1_16FlashAttnFwdSm80INS1_25CollectiveMainloopFwdSm80ILi4ELi1ELb0EN4cute5tupleIJNS5_1CILi128EEENS7_ILi96EEENS7_ILi64EEEEEELi64ENS_6half_tEfNS_4arch4Sm80ELb0ELb1ELb1ELb0ELb0ELb0ELb1ELb1EEENS1_21CollectiveEpilogueFwdINS6_IJS8_SA_S9_EEENS6_IJNS7_ILi1EEESI_SI_EEESC_SE_Li128ELb0ELb1ELb1ELb0EEENS1_19SingleTileSchedulerILb0ELb1ELb1ELi128EEEEEEEEEvNT_6ParamsE,"ax",@progbits
	.align	128
.text._ZN7cutlass13device_kernelIN5flash19enable_sm80_to_sm89INS1_16FlashAttnFwdSm80INS1_25CollectiveMainloopFwdSm80ILi4ELi1ELb0EN4cute5tupleIJNS5_1CILi128EEENS7_ILi96EEENS7_ILi64EEEEEELi64ENS_6half_tEfNS_4arch4Sm80ELb0ELb1ELb1ELb0ELb0ELb0ELb1ELb1EEENS1_21CollectiveEpilogueFwdINS6_IJS8_SA_S9_EEENS6_IJNS7_ILi1EEESI_SI_EEESC_SE_Li128ELb0ELb1ELb1ELb0EEENS1_19SingleTileSchedulerILb0ELb1ELb1ELi128EEEEEEEEEvNT_6ParamsE:
        .type           _ZN7cutlass13device_kernelIN5flash19enable_sm80_to_sm89INS1_16FlashAttnFwdSm80INS1_25CollectiveMainloopFwdSm80ILi4ELi1ELb0EN4cute5tupleIJNS5_1CILi128EEENS7_ILi96EEENS7_ILi64EEEEEELi64ENS_6half_tEfNS_4arch4Sm80ELb0ELb1ELb1ELb0ELb0ELb0ELb1ELb1EEENS1_21CollectiveEpilogueFwdINS6_IJS8_SA_S9_EEENS6_IJNS7_ILi1EEESI_SI_EEESC_SE_Li128ELb0ELb1ELb1ELb0EEENS1_19SingleTileSchedulerILb0ELb1ELb1ELi128EEEEEEEEEvNT_6ParamsE,@function
        .size           _ZN7cutlass13device_kernelIN5flash19enable_sm80_to_sm89INS1_16FlashAttnFwdSm80INS1_25CollectiveMainloopFwdSm80ILi4ELi1ELb0EN4cute5tupleIJNS5_1CILi128EEENS7_ILi96EEENS7_ILi64EEEEEELi64ENS_6half_tEfNS_4arch4Sm80ELb0ELb1ELb1ELb0ELb0ELb0ELb1ELb1EEENS1_21CollectiveEpilogueFwdINS6_IJS8_SA_S9_EEENS6_IJNS7_ILi1EEESI_SI_EEESC_SE_Li128ELb0ELb1ELb1ELb0EEENS1_19SingleTileSchedulerILb0ELb1ELb1ELi128EEEEEEEEEvNT_6ParamsE,(.L_x_21 - _ZN7cutlass13device_kernelIN5flash19enable_sm80_to_sm89INS1_16FlashAttnFwdSm80INS1_25CollectiveMainloopFwdSm80ILi4ELi1ELb0EN4cute5tupleIJNS5_1CILi128EEENS7_ILi96EEENS7_ILi64EEEEEELi64ENS_6half_tEfNS_4arch4Sm80ELb0ELb1ELb1ELb0ELb0ELb0ELb1ELb1EEENS1_21CollectiveEpilogueFwdINS6_IJS8_SA_S9_EEENS6_IJNS7_ILi1EEESI_SI_EEESC_SE_Li128ELb0ELb1ELb1ELb0EEENS1_19SingleTileSchedulerILb0ELb1ELb1ELi128EEEEEEEEEvNT_6ParamsE)
        .other          _ZN7cutlass13device_kernelIN5flash19enable_sm80_to_sm89INS1_16FlashAttnFwdSm80INS1_25CollectiveMainloopFwdSm80ILi4ELi1ELb0EN4cute5tupleIJNS5_1CILi128EEENS7_ILi96EEENS7_ILi64EEEEEELi64ENS_6half_tEfNS_4arch4Sm80ELb0ELb1ELb1ELb0ELb0ELb0ELb1ELb1EEENS1_21CollectiveEpilogueFwdINS6_IJS8_SA_S9_EEENS6_IJNS7_ILi1EEESI_SI_EEESC_SE_Li128ELb0ELb1ELb1ELb0EEENS1_19SingleTileSchedulerILb0ELb1ELb1ELi128EEEEEEEEEvNT_6ParamsE,@"STO_CUDA_ENTRY STV_DEFAULT"
_ZN7cutlass13device_kernelIN5flash19enable_sm80_to_sm89INS1_16FlashAttnFwdSm80INS1_25CollectiveMainloopFwdSm80ILi4ELi1ELb0EN4cute5tupleIJNS5_1CILi128EEENS7_ILi96EEENS7_ILi64EEEEEELi64ENS_6half_tEfNS_4arch4Sm80ELb0ELb1ELb1ELb0ELb0ELb0ELb1ELb1EEENS1_21CollectiveEpilogueFwdINS6_IJS8_SA_S9_EEENS6_IJNS7_ILi1EEESI_SI_EEESC_SE_Li128ELb0ELb1ELb1ELb0EEENS1_19SingleTileSchedulerILb0ELb1ELb1ELi128EEEEEEEEEvNT_6ParamsE:
[----:B------:R-:W-:Y:S01]  /*0000*/  LDC R1, c[0x0][0x37c] ;  /* 0x0000df00ff017b82 */ /* 0x000fe20000000800 */
[----:B------:R-:W-:Y:S05]  /*0010*/  EXIT ;  /* 0x000000000000794d */ /* 0x000fea0003800000 */
.L_x_3:
        /* <DEDUP_REMOVED lines=14> */
.L_x_21:


//--------------------- .text._ZN7cutlass13device_kernelIN5flash19enable_sm80_to_sm89INS1_16FlashAttnFwdSm80INS1_25CollectiveMainloopFwdSm80ILi4ELi1ELb0EN4cute5tupleIJNS5_1CILi128EEENS7_ILi80EEENS7_ILi64EEEEEELi64ENS_6half_tEfNS_4arch4Sm80ELb0ELb1ELb1ELb1ELb0ELb0ELb1ELb1EEENS1_21CollectiveEpilogueFwdINS6_IJS8_SA_S9_EEENS6_IJNS7_ILi1EEESI_SI_EEESC_SE_Li128ELb1ELb1ELb1ELb0EEENS1_36VarlenDynamicPersistentTileSchedulerILi128ELi80ELi128ELi128ELb1ELb1ELb0ELb1ELb0ELb1EEEEEEEEEvNT_6ParamsE --------------------------
	.section	.text._ZN7cutlass13device_kernelIN5flash19enable_sm80_to_sm89INS1_16FlashAttnFwdSm80INS1_25CollectiveMainloopFwdSm80ILi4ELi1ELb0EN4cute5tupleIJNS5_1CILi128EEENS7_ILi80EEENS7_ILi64EEEEEELi64ENS_6half_tEfNS_4arch4Sm80ELb0ELb1ELb1ELb1ELb0ELb0ELb1ELb1EEENS1_21CollectiveEpilogueFwdINS6_IJS8_SA_S9_EEENS6_IJNS7_ILi1EEESI_SI_EEESC_SE_Li128ELb1ELb1ELb1ELb0EEENS1_36VarlenDynamicPersistentTileSchedulerILi128ELi80ELi128ELi128ELb1ELb1ELb0ELb1ELb0ELb1EEEEEEEEEvNT_6ParamsE,"ax",@progbits
	.align	128
.text._ZN7cutlass13device_kernelIN5flash19enable_sm80_to_sm89INS1_16FlashAttnFwdSm80INS1_25CollectiveMainloopFwdSm80ILi4ELi1ELb0EN4cute5tupleIJNS5_1CILi128EEENS7_ILi80EEENS7_ILi64EEEEEELi64ENS_6half_tEfNS_4arch4Sm80ELb0ELb1ELb1ELb1ELb0ELb0ELb1ELb1EEENS1_21CollectiveEpilogueFwdINS6_IJS8_SA_S9_EEENS6_IJNS7_ILi1EEESI_SI_EEESC_SE_Li128ELb1ELb1ELb1ELb0EEENS1_36VarlenDynamicPersistentTileSchedulerILi128ELi80ELi128ELi128ELb1ELb1ELb0ELb1ELb0ELb1EEEEEEEEEvNT_6ParamsE:
        .type           _ZN7cutlass13device_kernelIN5flash19enable_sm80_to_sm89INS1_16FlashAttnFwdSm80INS1_25CollectiveMainloopFwdSm80ILi4ELi1ELb0EN4cute5tupleIJNS5_1CILi128EEENS7_ILi80EEENS7_ILi64EEEEEELi64ENS_6half_tEfNS_4arch4Sm80ELb0ELb1ELb1ELb1ELb0ELb0ELb1ELb1EEENS1_21CollectiveEpilogueFwdINS6_IJS8_SA_S9_EEENS6_IJNS7_ILi1EEESI_SI_EEESC_SE_Li128ELb1ELb1ELb1ELb0EEENS1_36VarlenDynamicPersistentTileSchedulerILi128ELi80ELi128ELi128ELb1ELb1ELb0ELb1ELb0ELb1EEEEEEEEEvNT_6ParamsE,@function
        .size           _ZN7cutlass13device_kernelIN5flash19enable_sm80_to_sm89INS1_16FlashAttnFwdSm80INS1_25CollectiveMainloopFwdSm80ILi4ELi1ELb0EN4cute5tupleIJNS5_1CILi128EEENS7_ILi80EEENS7_ILi64EEEEEELi64ENS_6half_tEfNS_4arch4Sm80ELb0ELb1ELb1ELb1ELb0ELb0ELb1ELb1EEENS1_21CollectiveEpilogueFwdINS6_IJS8_SA_S9_EEENS6_IJNS7_ILi1EEESI_SI_EEESC_SE_Li128ELb1ELb1ELb1ELb0EEENS1_36VarlenDynamicPersistentTileSchedulerILi128ELi80ELi128ELi128ELb1ELb1ELb0ELb1ELb0ELb1EEEEEEEEEvNT_6ParamsE,(.L_x_22 - _ZN7cutlass13device_kernelIN5flash19enable_sm80_to_sm89INS1_16FlashAttnFwdSm80INS1_25CollectiveMainloopFwdSm80ILi4ELi1ELb0EN4cute5tupleIJNS5_1CILi128EEENS7_ILi80EEENS7_ILi64EEEEEELi64ENS_6half_tEfNS_4arch4Sm80ELb0ELb1ELb1ELb1ELb0ELb0ELb1ELb1EEENS1_21CollectiveEpilogueFwdINS6_IJS8_SA_S9_EEENS6_IJNS7_ILi1EEESI_SI_EEESC_SE_Li128ELb1ELb1ELb1ELb0EEENS1_36VarlenDynamicPersistentTileSchedulerILi128ELi80ELi128ELi128ELb1ELb1ELb0ELb1ELb0ELb1EEEEEEEEEvNT_6ParamsE)
        .other          _ZN7cutlass13device_kernelIN5flash19enable_sm80_to_sm89INS1_16FlashAttnFwdSm80INS1_25CollectiveMainloopFwdSm80ILi4ELi1ELb0EN4cute5tupleIJNS5_1CILi128EEENS7_ILi80EEENS7_ILi64EEEEEELi64ENS_6half_tEfNS_4arch4Sm80ELb0ELb1ELb1ELb1ELb0ELb0ELb1ELb1EEENS1_21CollectiveEpilogueFwdINS6_IJS8_SA_S9_EEENS6_IJNS7_ILi1EEESI_SI_EEESC_SE_Li128ELb1ELb1ELb1ELb0EEENS1_36VarlenDynamicPersistentTileSchedulerILi128ELi80ELi128ELi128ELb1ELb1ELb0ELb1ELb0ELb1EEEEEEEEEvNT_6ParamsE,@"STO_CUDA_ENTRY STV_DEFAULT"
_ZN7cutlass13device_kernelIN5flash19enable_sm80_to_sm89INS1_16FlashAttnFwdSm80INS1_25CollectiveMainloopFwdSm80ILi4ELi1ELb0EN4cute5tupleIJNS5_1CILi128EEENS7_ILi80EEENS7_ILi64EEEEEELi64ENS_6half_tEfNS_4arch4Sm80ELb0ELb1ELb1ELb1ELb0ELb0ELb1ELb1EEENS1_21CollectiveEpilogueFwdINS6_IJS8_SA_S9_EEENS6_IJNS7_ILi1EEESI_SI_EEESC_SE_Li128ELb1ELb1ELb1ELb0EEENS1_36VarlenDynamicPersistentTileSchedulerILi128ELi80ELi128ELi128ELb1ELb1ELb0ELb1ELb0ELb1EEEEEEEEEvNT_6ParamsE:
[----:B------:R-:W-:Y:S01]  /*0000*/  LDC R1, c[0x0][0x37c] ;  /* 0x0000df00ff017b82 */ /* 0x000fe20000000800 */
[----:B------:R-:W-:Y:S05]  /*0010*/  EXIT ;  /* 0x000000000000794d */ /* 0x000fea0003800000 */
.L_x_4:
        /* <DEDUP_REMOVED lines=14> */
.L_x_22:


//--------------------- .text._ZN7cutlass13device_kernelIN5flash19enable_sm80_to_sm89INS1_16FlashAttnFwdSm80INS1_25CollectiveMainloopFwdSm80ILi4ELi1ELb0EN4cute5tupleIJNS5_1CILi128EEENS7_ILi80EEENS7_ILi64EEEEEELi64ENS_6half_tEfNS_4arch4Sm80ELb0ELb1ELb1ELb1ELb0ELb1ELb1ELb1EEENS1_21CollectiveEpilogueFwdINS6_IJS8_SA_S9_EEENS6_IJNS7_ILi1EEESI_SI_EEESC_SE_Li128ELb1ELb1ELb1ELb0EEENS1_36VarlenDynamicPersistentTileSchedulerILi128ELi80ELi128ELi128ELb1ELb1ELb0ELb1ELb0ELb1EEEEEEEEEvNT_6ParamsE --------------------------
	.section	.text._ZN7cutlass13device_kernelIN5flash19enable_sm80_to_sm89INS1_16FlashAttnFwdSm80INS1_25CollectiveMainloopFwdSm80ILi4ELi1ELb0EN4cute5tupleIJNS5_1CILi128EEENS7_ILi80EEENS7_ILi64EEEEEELi64ENS_6half_tEfNS_4arch4Sm80ELb0ELb1ELb1ELb1ELb0ELb1ELb1ELb1EEENS1_21CollectiveEpilogueFwdINS6_IJS8_SA_S9_EEENS6_IJNS7_ILi1EEESI_SI_EEESC_SE_Li128ELb1ELb1ELb1ELb0EEENS1_36VarlenDynamicPersistentTileSchedulerILi128ELi80ELi128ELi128ELb1ELb1ELb0ELb1ELb0ELb1EEEEEEEEEvNT_6ParamsE,"ax",@progbits
	.align	128
.text._ZN7cutlass13device_kernelIN5flash19enable_sm80_to_sm89INS1_16FlashAttnFwdSm80INS1_25CollectiveMainloopFwdSm80ILi4ELi1ELb0EN4cute5tupleIJNS5_1CILi128EEENS7_ILi80EEENS7_ILi64EEEEEELi64ENS_6half_tEfNS_4arch4Sm80ELb0ELb1ELb1ELb1ELb0ELb1ELb1ELb1EEENS1_21CollectiveEpilogueFwdINS6_IJS8_SA_S9_EEENS6_IJNS7_ILi1EEESI_SI_EEESC_SE_Li128ELb1ELb1ELb1ELb0EEENS1_36VarlenDynamicPersistentTileSchedulerILi128ELi80ELi128ELi128ELb1ELb1ELb0ELb1ELb0ELb1EEEEEEEEEvNT_6ParamsE:
        .type           _ZN7cutlass13device_kernelIN5flash19enable_sm80_to_sm89INS1_16FlashAttnFwdSm80INS1_25CollectiveMainloopFwdSm80ILi4ELi1ELb0EN4cute5tupleIJNS5_1CILi128EEENS7_ILi80EEENS7_ILi64EEEEEELi64ENS_6half_tEfNS_4arch4Sm80ELb0ELb1ELb1ELb1ELb0ELb1ELb1ELb1EEENS1_21CollectiveEpilogueFwdINS6_IJS8_SA_S9_EEENS6_IJNS7_ILi1EEESI_SI_EEESC_SE_Li128ELb1ELb1ELb1ELb0EEENS1_36VarlenDynamicPersistentTileSchedulerILi128ELi80ELi128ELi128ELb1ELb1ELb0ELb1ELb0ELb1EEEEEEEEEvNT_6ParamsE,@function
        .size           _ZN7cutlass13device_kernelIN5flash19enable_sm80_to_sm89INS1_16FlashAttnFwdSm80INS1_25CollectiveMainloopFwdSm80ILi4ELi1ELb0EN4cute5tupleIJNS5_1CILi128EEENS7_ILi80EEENS7_ILi64EEEEEELi64ENS_6half_tEfNS_4arch4Sm80ELb0ELb1ELb1ELb1ELb0ELb1ELb1ELb1EEENS1_21CollectiveEpilogueFwdINS6_IJS8_SA_S9_EEENS6_IJNS7_ILi1EEESI_SI_EEESC_SE_Li128ELb1ELb1ELb1ELb0EEENS1_36VarlenDynamicPersistentTileSchedulerILi128ELi80ELi128ELi128ELb1ELb1ELb0ELb1ELb0ELb1EEEEEEEEEvNT_6ParamsE,(.L_x_23 - _ZN7cutlass13device_kernelIN5flash19enable_sm80_to_sm89INS1_16FlashAttnFwdSm80INS1_25CollectiveMainloopFwdSm80ILi4ELi1ELb0EN4cute5tupleIJNS5_1CILi128EEENS7_ILi80EEENS7_ILi64EEEEEELi64ENS_6half_tEfNS_4arch4Sm80ELb0ELb1ELb1ELb1ELb0ELb1ELb1ELb1EEENS1_21CollectiveEpilogueFwdINS6_IJS8_SA_S9_EEENS6_IJNS7_ILi1EEESI_SI_EEESC_SE_Li128ELb1ELb1ELb1ELb0EEENS1_36VarlenDynamicPersistentTileSchedulerILi128ELi80ELi128ELi128ELb1ELb1ELb0ELb1ELb0ELb1EEEEEEEEEvNT_6ParamsE)
        .other          _ZN7cutlass13device_kernelIN5flash19enable_sm80_to_sm89INS1_16FlashAttnFwdSm80INS1_25CollectiveMainloopFwdSm80ILi4ELi1ELb0EN4cute5tupleIJNS5_1CILi128EEENS7_ILi80EEENS7_ILi64EEEEEELi64ENS_6half_tEfNS_4arch4Sm80ELb0ELb1ELb1ELb1ELb0ELb1ELb1ELb1EEENS1_21CollectiveEpilogueFwdINS6_IJS8_SA_S9_EEENS6_IJNS7_ILi1EEESI_SI_EEESC_SE_Li128ELb1ELb1ELb1ELb0EEENS1_36VarlenDynamicPersistentTileSchedulerILi128ELi80ELi128ELi128ELb1ELb1ELb0ELb1ELb0ELb1EEEEEEEEEvNT_6ParamsE,@"STO_CUDA_ENTRY STV_DEFAULT"
_ZN7cutlass13device_kernelIN5flash19enable_sm80_to_sm89INS1_16FlashAttnFwdSm80INS1_25CollectiveMainloopFwdSm80ILi4ELi1ELb0EN4cute5tupleIJNS5_1CILi128EEENS7_ILi80EEENS7_ILi64EEEEEELi64ENS_6half_tEfNS_4arch4Sm80ELb0ELb1ELb1ELb1ELb0ELb1ELb1ELb1EEENS1_21CollectiveEpilogueFwdINS6_IJS8_SA_S9_EEENS6_IJNS7_ILi1EEESI_SI_EEESC_SE_Li128ELb1ELb1ELb1ELb0EEENS1_36VarlenDynamicPersistentTileSchedulerILi128ELi80ELi128ELi128ELb1ELb1ELb0ELb1ELb0ELb1EEEEEEEEEvNT_6ParamsE:
[----:B------:R-:W-:Y:S01]  /*0000*/  LDC R1, c[0x0][0x37c] ;  /* 0x0000df00ff017b82 */ /* 0x000fe20000000800 */
[----:B------:R-:W-:Y:S05]  /*0010*/  EXIT ;  /* 0x000000000000794d */ /* 0x000fea0003800000 */
.L_x_5:
        /* <DEDUP_REMOVED lines=14> */
.L_x_23:


//--------------------- .text._ZN7cutlass13device_kernelIN5flash19enable_sm80_to_sm89INS1_16FlashAttnFwdSm80INS1_25CollectiveMainloopFwdSm80ILi4ELi1ELb0EN4cute5tupleIJNS5_1CILi128EEENS7_ILi112EEENS7_ILi64EEEEEELi64ENS_6half_tEfNS_4arch4Sm80ELb1ELb0ELb1ELb0ELb0ELb0ELb1ELb1EEENS1_21CollectiveEpilogueFwdINS6_IJS8_SA_S9_EEENS6_IJNS7_ILi1EEESI_SI_EEESC_SE_Li128ELb0ELb1ELb1ELb0EEENS1_30DynamicPersistentTileSchedulerILi128ELi128ELb1ELb1ELb0EEEEEEEEEvNT_6ParamsE --------------------------
	.section	.text._ZN7cutlass13device_kernelIN5flash19enable_sm80_to_sm89INS1_16FlashAttnFwdSm80INS1_25CollectiveMainloopFwdSm80ILi4ELi1ELb0EN4cute5tupleIJNS5_1CILi128EEENS7_ILi112EEENS7_ILi64EEEEEELi64ENS_6half_tEfNS_4arch4Sm80ELb1ELb0ELb1ELb0ELb0ELb0ELb1ELb1EEENS1_21CollectiveEpilogueFwdINS6_IJS8_SA_S9_EEENS6_IJNS7_ILi1EEESI_SI_EEESC_SE_Li128ELb0ELb1ELb1ELb0EEENS1_30DynamicPersistentTileSchedulerILi128ELi128ELb1ELb1ELb0EEEEEEEEEvNT_6ParamsE,"ax",@progbits
	.align	128
.text._ZN7cutlass13device_kernelIN5flash19enable_sm80_to_sm89INS1_16FlashAttnFwdSm80INS1_25CollectiveMainloopFwdSm80ILi4ELi1ELb0EN4cute5tupleIJNS5_1CILi128EEENS7_ILi112EEENS7_ILi64EEEEEELi64ENS_6half_tEfNS_4arch4Sm80ELb1ELb0ELb1ELb0ELb0ELb0ELb1ELb1EEENS1_21CollectiveEpilogueFwdINS6_IJS8_SA_S9_EEENS6_IJNS7_ILi1EEESI_SI_EEESC_SE_Li128ELb0ELb1ELb1ELb0EEENS1_30DynamicPersistentTileSchedulerILi128ELi128ELb1ELb1ELb0EEEEEEEEEvNT_6ParamsE:
        .type           _ZN7cutlass13device_kernelIN5flash19enable_sm80_to_sm89INS1_16FlashAttnFwdSm80INS1_25CollectiveMainloopFwdSm80ILi4ELi1ELb0EN4cute5tupleIJNS5_1CILi128EEENS7_ILi112EEENS7_ILi64EEEEEELi64ENS_6half_tEfNS_4arch4Sm80ELb1ELb0ELb1ELb0ELb0ELb0ELb1ELb1EEENS1_21CollectiveEpilogueFwdINS6_IJS8_SA_S9_EEENS6_IJNS7_ILi1EEESI_SI_EEESC_SE_Li128ELb0ELb1ELb1ELb0EEENS1_30DynamicPersistentTileSchedulerILi128ELi128ELb1ELb1ELb0EEEEEEEEEvNT_6ParamsE,@function
        .size           _ZN7cutlass13device_kernelIN5flash19enable_sm80_to_sm89INS1_16FlashAttnFwdSm80INS1_25CollectiveMainloopFwdSm80ILi4ELi1ELb0EN4cute5tupleIJNS5_1CILi128EEENS7_ILi112EEENS7_ILi64EEEEEELi64ENS_6half_tEfNS_4arch4Sm80ELb1ELb0ELb1ELb0ELb0ELb0ELb1ELb1EEENS1_21CollectiveEpilogueFwdINS6_IJS8_SA_S9_EEENS6_IJNS7_ILi1EEESI_SI_EEESC_SE_Li128ELb0ELb1ELb1ELb0EEENS1_30DynamicPersistentTileSchedulerILi128ELi128ELb1ELb1ELb0EEEEEEEEEvNT_6ParamsE,(.L_x_24 - _ZN7cutlass13device_kernelIN5flash19enable_sm80_to_sm89INS1_16FlashAttnFwdSm80INS1_25CollectiveMainloopFwdSm80ILi4ELi1ELb0EN4cute5tupleIJNS5_1CILi128EEENS7_ILi112EEENS7_ILi64EEEEEELi64ENS_6half_tEfNS_4arch4Sm80ELb1ELb0ELb1ELb0ELb0ELb0ELb1ELb1EEENS1_21CollectiveEpilogueFwdINS6_IJS8_SA_S9_EEENS6_IJNS7_ILi1EEESI_SI_EEESC_SE_Li128ELb0ELb1ELb1ELb0EEENS1_30DynamicPersistentTileSchedulerILi128ELi128ELb1ELb1ELb0EEEEEEEEEvNT_6ParamsE)
        .other          _ZN7cutlass13device_kernelIN5flash19enable_sm80_to_sm89INS1_16FlashAttnFwdSm80INS1_25CollectiveMainloopFwdSm80ILi4ELi1ELb0EN4cute5tupleIJNS5_1CILi128EEENS7_ILi112EEENS7_ILi64EEEEEELi64ENS_6half_tEfNS_4arch4Sm80ELb1ELb0ELb1ELb0ELb0ELb0ELb1ELb1EEENS1_21CollectiveEpilogueFwdINS6_IJS8_SA_S9_EEENS6_IJNS7_ILi1EEESI_SI_EEESC_SE_Li128ELb0ELb1ELb1ELb0EEENS1_30DynamicPersistentTileSchedulerILi128ELi128ELb1ELb1ELb0EEEEEEEEEvNT_6ParamsE,@"STO_CUDA_ENTRY STV_DEFAULT"
_ZN7cutlass13device_kernelIN5flash19enable_sm80_to_sm89INS1_16FlashAttnFwdSm80INS1_25CollectiveMainloopFwdSm80ILi4ELi1ELb0EN4cute5tupleIJNS5_1CILi128EEENS7_ILi112EEENS7_ILi64EEEEEELi64ENS_6half_tEfNS_4arch4Sm80ELb1ELb0ELb1ELb0ELb0ELb0ELb1ELb1EEENS1_21CollectiveEpilogueFwdINS6_IJS8_SA_S9_EEENS6_IJNS7_ILi1EEESI_SI_EEESC_SE_Li128ELb0ELb1ELb1ELb0EEENS1_30DynamicPersistentTileSchedulerILi128ELi128ELb1ELb1ELb0EEEEEEEEEvNT_6ParamsE:
[----:B------:R-:W-:Y:S01]  /*0000*/  LDC R1, c[0x0][0x37c] ;  /* 0x0000df00ff017b82 */ /* 0x000fe20000000800 */
[----:B------:R-:W-:Y:S05]  /*0010*/  EXIT ;  /* 0x000000000000794d */ /* 0x000fea0003800000 */
.L_x_6:
        /* <DEDUP_REMOVED lines=14> */
.L_x_24:


//--------------------- .text._ZN7cutlass13device_kernelIN5flash19enable_sm80_to_sm89INS1_16FlashAttnFwdSm80INS1_25CollectiveMainloopFwdSm80ILi4ELi1ELb0EN4cute5tupleIJNS5_1CILi128EEENS7_ILi80EEENS7_ILi64EEEEEELi64ENS_6half_tEfNS_4arch4Sm80ELb1ELb0ELb1ELb1ELb0ELb0ELb1ELb1EEENS1_21CollectiveEpilogueFwdINS6_IJS8_SA_S9_EEENS6_IJNS7_ILi1EEESI_SI_EEESC_SE_Li128ELb1ELb1ELb1ELb0EEENS1_36VarlenDynamicPersistentTileSchedulerILi128ELi80ELi128ELi128ELb1ELb1ELb0ELb1ELb1ELb1EEEEEEEEEvNT_6ParamsE --------------------------
	.section	.text._ZN7cutlass13device_kernelIN5flash19enable_sm80_to_sm89INS1_16FlashAttnFwdSm80INS1_25CollectiveMainloopFwdSm80ILi4ELi1ELb0EN4cute5tupleIJNS5_1CILi128EEENS7_ILi80EEENS7_ILi64EEEEEELi64ENS_6half_tEfNS_4arch4Sm80ELb1ELb0ELb1ELb1ELb0ELb0ELb1ELb1EEENS1_21CollectiveEpilogueFwdINS6_IJS8_SA_S9_EEENS6_IJNS7_ILi1EEESI_SI_EEESC_SE_Li128ELb1ELb1ELb1ELb0EEENS1_36VarlenDynamicPersistentTileSchedulerILi128ELi80ELi128ELi128ELb1ELb1ELb0ELb1ELb1ELb1EEEEEEEEEvNT_6ParamsE,"ax",@progbits
	.align	128
.text._ZN7cutlass13device_kernelIN5flash19enable_sm80_to_sm89INS1_16FlashAttnFwdSm80INS1_25CollectiveMainloopFwdSm80ILi4ELi1ELb0EN4cute5tupleIJNS5_1CILi128EEENS7_ILi80EEENS7_ILi64EEEEEELi64ENS_6half_tEfNS_4arch4Sm80ELb1ELb0ELb1ELb1ELb0ELb0ELb1ELb1EEENS1_21CollectiveEpilogueFwdINS6_IJS8_SA_S9_EEENS6_IJNS7_ILi1EEESI_SI_EEESC_SE_Li128ELb1ELb1ELb1ELb0EEENS1_36VarlenDynamicPersistentTileSchedulerILi128ELi80ELi128ELi128ELb1ELb1ELb0ELb1ELb1ELb1EEEEEEEEEvNT_6ParamsE:
        .type           _ZN7cutlass13device_kernelIN5flash19enable_sm80_to_sm89INS1_16FlashAttnFwdSm80INS1_25CollectiveMainloopFwdSm80ILi4ELi1ELb0EN4cute5tupleIJNS5_1CILi128EEENS7_ILi80EEENS7_ILi64EEEEEELi64ENS_6half_tEfNS_4arch4Sm80ELb1ELb0ELb1ELb1ELb0ELb0ELb1ELb1EEENS1_21CollectiveEpilogueFwdINS6_IJS8_SA_S9_EEENS6_IJNS7_ILi1EEESI_SI_EEESC_SE_Li128ELb1ELb1ELb1ELb0EEENS1_36VarlenDynamicPersistentTileSchedulerILi128ELi80ELi128ELi128ELb1ELb1ELb0ELb1ELb1ELb1EEEEEEEEEvNT_6ParamsE,@function
        .size           _ZN7cutlass13device_kernelIN5flash19enable_sm80_to_sm89INS1_16FlashAttnFwdSm80INS1_25CollectiveMainloopFwdSm80ILi4ELi1ELb0EN4cute5tupleIJNS5_1CILi128EEENS7_ILi80EEENS7_ILi64EEEEEELi64ENS_6half_tEfNS_4arch4Sm80ELb1ELb0ELb1ELb1ELb0ELb0ELb1ELb1EEENS1_21CollectiveEpilogueFwdINS6_IJS8_SA_S9_EEENS6_IJNS7_ILi1EEESI_SI_EEESC_SE_Li128ELb1ELb1ELb1ELb0EEENS1_36VarlenDynamicPersistentTileSchedulerILi128ELi80ELi128ELi128ELb1ELb1ELb0ELb1ELb1ELb1EEEEEEEEEvNT_6ParamsE,(.L_x_25 - _ZN7cutlass13device_kernelIN5flash19enable_sm80_to_sm89INS1_16FlashAttnFwdSm80INS1_25CollectiveMainloopFwdSm80ILi4ELi1ELb0EN4cute5tupleIJNS5_1CILi128EEENS7_ILi80EEENS7_ILi64EEEEEELi64ENS_6half_tEfNS_4arch4Sm80ELb1ELb0ELb1ELb1ELb0ELb0ELb1ELb1EEENS1_21CollectiveEpilogueFwdINS6_IJS8_SA_S9_EEENS6_IJNS7_ILi1EEESI_SI_EEESC_SE_Li128ELb1ELb1ELb1ELb0EEENS1_36VarlenDynamicPersistentTileSchedulerILi128ELi80ELi128ELi128ELb1ELb1ELb0ELb1ELb1ELb1EEEEEEEEEvNT_6ParamsE)
        .other          _ZN7cutlass13device_kernelIN5flash19enable_sm80_to_sm89INS1_16FlashAttnFwdSm80INS1_25CollectiveMainloopFwdSm80ILi4ELi1ELb0EN4cute5tupleIJNS5_1CILi128EEENS7_ILi80EEENS7_ILi64EEEEEELi64ENS_6half_tEfNS_4arch4Sm80ELb1ELb0ELb1ELb1ELb0ELb0ELb1ELb1EEENS1_21CollectiveEpilogueFwdINS6_IJS8_SA_S9_EEENS6_IJNS7_ILi1EEESI_SI_EEESC_SE_Li128ELb1ELb1ELb1ELb0EEENS1_36VarlenDynamicPersistentTileSchedulerILi128ELi80ELi128ELi128ELb1ELb1ELb0ELb1ELb1ELb1EEEEEEEEEvNT_6ParamsE,@"STO_CUDA_ENTRY STV_DEFAULT"
_ZN7cutlass13device_kernelIN5flash19enable_sm80_to_sm89INS1_16FlashAttnFwdSm80INS1_25CollectiveMainloopFwdSm80ILi4ELi1ELb0EN4cute5tupleIJNS5_1CILi128EEENS7_ILi80EEENS7_ILi64EEEEEELi64ENS_6half_tEfNS_4arch4Sm80ELb1ELb0ELb1ELb1ELb0ELb0ELb1ELb1EEENS1_21CollectiveEpilogueFwdINS6_IJS8_SA_S9_EEENS6_IJNS7_ILi1EEESI_SI_EEESC_SE_Li128ELb1ELb1ELb1ELb0EEENS1_36VarlenDynamicPersistentTileSchedulerILi128ELi80ELi128ELi128ELb1ELb1ELb0ELb1ELb1ELb1EEEEEEEEEvNT_6ParamsE:
[----:B------:R-:W-:Y:S01]  /*0000*/  LDC R1, c[0x0][0x37c] ;  /* 0x0000df00ff017b82 */ /* 0x000fe20000000800 */
[----:B------:R-:W-:Y:S05]  /*0010*/  EXIT ;  /* 0x000000000000794d */ /* 0x000fea0003800000 */
.L_x_7:
        /* <DEDUP_REMOVED lines=14> */
.L_x_25:


//--------------------- .text._ZN7cutlass13device_kernelIN5flash19enable_sm80_to_sm89INS1_16FlashAttnFwdSm80INS1_25CollectiveMainloopFwdSm80ILi4ELi1ELb0EN4cute5tupleIJNS5_1CILi128EEENS7_ILi80EEENS7_ILi64EEEEEELi64ENS_6half_tEfNS_4arch4Sm80ELb1ELb0ELb1ELb1ELb0ELb1ELb1ELb1EEENS1_21CollectiveEpilogueFwdINS6_IJS8_SA_S9_EEENS6_IJNS7_ILi1EEESI_SI_EEESC_SE_Li128ELb1ELb1ELb1ELb0EEENS1_36VarlenDynamicPersistentTileSchedulerILi128ELi80ELi128ELi128ELb1ELb1ELb0ELb1ELb1ELb1EEEEEEEEEvNT_6ParamsE --------------------------
	.section	.text._ZN7cutlass13device_kernelIN5flash19enable_sm80_to_sm89INS1_16FlashAttnFwdSm80INS1_25CollectiveMainloopFwdSm80ILi4ELi1ELb0EN4cute5tupleIJNS5_1CILi128EEENS7_ILi80EEENS7_ILi64EEEEEELi64ENS_6half_tEfNS_4arch4Sm80ELb1ELb0ELb1ELb1ELb0ELb1ELb1ELb1EEENS1_21CollectiveEpilogueFwdINS6_IJS8_SA_S9_EEENS6_IJNS7_ILi1EEESI_SI_EEESC_SE_Li128ELb1ELb1ELb1ELb0EEENS1_36VarlenDynamicPersistentTileSchedulerILi128ELi80ELi128ELi128ELb1ELb1ELb0ELb1ELb1ELb1EEEEEEEEEvNT_6ParamsE,"ax",@progbits
	.align	128
.text._ZN7cutlass13device_kernelIN5flash19enable_sm80_to_sm89INS1_16FlashAttnFwdSm80INS1_25CollectiveMainloopFwdSm80ILi4ELi1ELb0EN4cute5tupleIJNS5_1CILi128EEENS7_ILi80EEENS7_ILi64EEEEEELi64ENS_6half_tEfNS_4arch4Sm80ELb1ELb0ELb1ELb1ELb0ELb1ELb1ELb1EEENS1_21CollectiveEpilogueFwdINS6_IJS8_SA_S9_EEENS6_IJNS7_ILi1EEESI_SI_EEESC_SE_Li128ELb1ELb1ELb1ELb0EEENS1_36VarlenDynamicPersistentTileSchedulerILi128ELi80ELi128ELi128ELb1ELb1ELb0ELb1ELb1ELb1EEEEEEEEEvNT_6ParamsE:
        .type           _ZN7cutlass13device_kernelIN5flash19enable_sm80_to_sm89INS1_16FlashAttnFwdSm80INS1_25CollectiveMainloopFwdSm80ILi4ELi1ELb0EN4cute5tupleIJNS5_1CILi128EEENS7_ILi80EEENS7_ILi64EEEEEELi64ENS_6half_tEfNS_4arch4Sm80ELb1ELb0ELb1ELb1ELb0ELb1ELb1ELb1EEENS1_21CollectiveEpilogueFwdINS6_IJS8_SA_S9_EEENS6_IJNS7_ILi1EEESI_SI_EEESC_SE_Li128ELb1ELb1ELb1ELb0EEENS1_36VarlenDynamicPersistentTileSchedulerILi128ELi80ELi128ELi128ELb1ELb1ELb0ELb1ELb1ELb1EEEEEEEEEvNT_6ParamsE,@function
        .size           _ZN7cutlass13device_kernelIN5flash19enable_sm80_to_sm89INS1_16FlashAttnFwdSm80INS1_25CollectiveMainloopFwdSm80ILi4ELi1ELb0EN4cute5tupleIJNS5_1CILi128EEENS7_ILi80EEENS7_ILi64EEEEEELi64ENS_6half_tEfNS_4arch4Sm80ELb1ELb0ELb1ELb1ELb0ELb1ELb1ELb1EEENS1_21CollectiveEpilogueFwdINS6_IJS8_SA_S9_EEENS6_IJNS7_ILi1EEESI_SI_EEESC_SE_Li128ELb1ELb1ELb1ELb0EEENS1_36VarlenDynamicPersistentTileSchedulerILi128ELi80ELi128ELi128ELb1ELb1ELb0ELb1ELb1ELb1EEEEEEEEEvNT_6ParamsE,(.L_x_26 - _ZN7cutlass13device_kernelIN5flash19enable_sm80_to_sm89INS1_16FlashAttnFwdSm80INS1_25CollectiveMainloopFwdSm80ILi4ELi1ELb0EN4cute5tupleIJNS5_1CILi128EEENS7_ILi80EEENS7_ILi64EEEEEELi64ENS_6half_tEfNS_4arch4Sm80ELb1ELb0ELb1ELb1ELb0ELb1ELb1ELb1EEENS1_21CollectiveEpilogueFwdINS6_IJS8_SA_S9_EEENS6_IJNS7_ILi1EEESI_SI_EEESC_SE_Li128ELb1ELb1ELb1ELb0EEENS1_36VarlenDynamicPersistentTileSchedulerILi128ELi80ELi128ELi128ELb1ELb1ELb0ELb1ELb1ELb1EEEEEEEEEvNT_6ParamsE)
        .other          _ZN7cutlass13device_kernelIN5flash19enable_sm80_to_sm89INS1_16FlashAttnFwdSm80INS1_25CollectiveMainloopFwdSm80ILi4ELi1ELb0EN4cute5tupleIJNS5_1CILi128EEENS7_ILi80EEENS7_ILi64EEEEEELi64ENS_6half_tEfNS_4arch4Sm80ELb1ELb0ELb1ELb1ELb0ELb1ELb1ELb1EEENS1_21CollectiveEpilogueFwdINS6_IJS8_SA_S9_EEENS6_IJNS7_ILi1EEESI_SI_EEESC_SE_Li128ELb1ELb1ELb1ELb0EEENS1_36VarlenDynamicPersistentTileSchedulerILi128ELi80ELi128ELi128ELb1ELb1ELb0ELb1ELb1ELb1EEEEEEEEEvNT_6ParamsE,@"STO_CUDA_ENTRY STV_DEFAULT"
_ZN7cutlass13device_kernelIN5flash19enable_sm80_to_sm89INS1_16FlashAttnFwdSm80INS1_25CollectiveMainloopFwdSm80ILi4ELi1ELb0EN4cute5tupleIJNS5_1CILi128EEENS7_ILi80EEENS7_ILi64EEEEEELi64ENS_6half_tEfNS_4arch4Sm80ELb1ELb0ELb1ELb1ELb0ELb1ELb1ELb1EEENS1_21CollectiveEpilogueFwdINS6_IJS8_SA_S9_EEENS6_IJNS7_ILi1EEESI_SI_EEESC_SE_Li128ELb1ELb1ELb1ELb0EEENS1_36VarlenDynamicPersistentTileSchedulerILi128ELi80ELi128ELi128ELb1ELb1ELb0ELb1ELb1ELb1EEEEEEEEEvNT_6ParamsE:
[----:B------:R-:W-:Y:S01]  /*0000*/  LDC R1, c[0x0][0x37c] ;  /* 0x0000df00ff017b82 */ /* 0x000fe20000000800 */
[----:B------:R-:W-:Y:S05]  /*0010*/  EXIT ;  /* 0x000000000000794d */ /* 0x000fea0003800000 */
.L_x_8:
        /* <DEDUP_REMOVED lines=14> */
.L_x_26:


//--------------------- .text._ZN7cutlass13device_kernelIN5flash19enable_sm80_to_sm89INS1_16FlashAttnFwdSm80INS1_25CollectiveMainloopFwdSm80ILi4ELi1ELb0EN4cute5tupleIJNS5_1CILi128EEENS7_ILi112EEENS7_ILi64EEEEEELi64ENS_6half_tEfNS_4arch4Sm80ELb0ELb0ELb0ELb0ELb0ELb0ELb1ELb1EEENS1_21CollectiveEpilogueFwdINS6_IJS8_SA_S9_EEENS6_IJNS7_ILi1EEESI_SI_EEESC_SE_Li128ELb0ELb1ELb1ELb0EEENS1_19SingleTileSchedulerILb0ELb1ELb1ELi128EEEEEEEEEvNT_6ParamsE --------------------------
	.section	.text._ZN7cutlass13device_kernelIN5flash19enable_sm80_to_sm89INS1_16FlashAttnFwdSm80INS1_25CollectiveMainloopFwdSm80ILi4ELi1ELb0EN4cute5tupleIJNS5_1CILi128EEENS7_ILi112EEENS7_ILi64EEEEEELi64ENS_6half_tEfNS_4arch4Sm80ELb0ELb0ELb0ELb0ELb0ELb0ELb1ELb1EEENS1_21CollectiveEpilogueFwdINS6_IJS8_SA_S9_EEENS6_IJNS7_ILi1EEESI_SI_EEESC_SE_Li128ELb0ELb1ELb1ELb0EEENS1_19SingleTileSchedulerILb0ELb1ELb1ELi128EEEEEEEEEvNT_6ParamsE,"ax",@progbits
	.align	128
.text._ZN7cutlass13device_kernelIN5flash19enable_sm80_to_sm89INS1_16FlashAttnFwdSm80INS1_25CollectiveMainloopFwdSm80ILi4ELi1ELb0EN4cute5tupleIJNS5_1CILi128EEENS7_ILi112EEENS7_ILi64EEEEEELi64ENS_6half_tEfNS_4arch4Sm80ELb0ELb0ELb0ELb0ELb0ELb0ELb1ELb1EEENS1_21CollectiveEpilogueFwdINS6_IJS8_SA_S9_EEENS6_IJNS7_ILi1EEESI_SI_EEESC_SE_Li128ELb0ELb1ELb1ELb0EEENS1_19SingleTileSchedulerILb0ELb1ELb1ELi128EEEEEEEEEvNT_6ParamsE:
        .type           _ZN7cutlass13device_kernelIN5flash19enable_sm80_to_sm89INS1_16FlashAttnFwdSm80INS1_25CollectiveMainloopFwdSm80ILi4ELi1ELb0EN4cute5tupleIJNS5_1CILi128EEENS7_ILi112EEENS7_ILi64EEEEEELi64ENS_6half_tEfNS_4arch4Sm80ELb0ELb0ELb0ELb0ELb0ELb0ELb1ELb1EEENS1_21CollectiveEpilogueFwdINS6_IJS8_SA_S9_EEENS6_IJNS7_ILi1EEESI_SI_EEESC_SE_Li128ELb0ELb1ELb1ELb0EEENS1_19SingleTileSchedulerILb0ELb1ELb1ELi128EEEEEEEEEvNT_6ParamsE,@function
        .size           _ZN7cutlass13device_kernelIN5flash19enable_sm80_to_sm89INS1_16FlashAttnFwdSm80INS1_25CollectiveMainloopFwdSm80ILi4ELi1ELb0EN4cute5tupleIJNS5_1CILi128EEENS7_ILi112EEENS7_ILi64EEEEEELi64ENS_6half_tEfNS_4arch4Sm80ELb0ELb0ELb0ELb0ELb0ELb0ELb1ELb1EEENS1_21CollectiveEpilogueFwdINS6_IJS8_SA_S9_EEENS6_IJNS7_ILi1EEESI_SI_EEESC_SE_Li128ELb0ELb1ELb1ELb0EEENS1_19SingleTileSchedulerILb0ELb1ELb1ELi128EEEEEEEEEvNT_6ParamsE,(.L_x_27 - _ZN7cutlass13device_kernelIN5flash19enable_sm80_to_sm89INS1_16FlashAttnFwdSm80INS1_25CollectiveMainloopFwdSm80ILi4ELi1ELb0EN4cute5tupleIJNS5_1CILi128EEENS7_ILi112EEENS7_ILi64EEEEEELi64ENS_6half_tEfNS_4arch4Sm80ELb0ELb0ELb0ELb0ELb0ELb0ELb1ELb1EEENS1_21CollectiveEpilogueFwdINS6_IJS8_SA_S9_EEENS6_IJNS7_ILi1EEESI_SI_EEESC_SE_Li128ELb0ELb1ELb1ELb0EEENS1_19SingleTileSchedulerILb0ELb1ELb1ELi128EEEEEEEEEvNT_6ParamsE)
        .other          _ZN7cutlass13device_kernelIN5flash19enable_sm80_to_sm89INS1_16FlashAttnFwdSm80INS1_25CollectiveMainloopFwdSm80ILi4ELi1ELb0EN4cute5tupleIJNS5_1CILi128EEENS7_ILi112EEENS7_ILi64EEEEEELi64ENS_6half_tEfNS_4arch4Sm80ELb0ELb0ELb0ELb0ELb0ELb0ELb1ELb1EEENS1_21CollectiveEpilogueFwdINS6_IJS8_SA_S9_EEENS6_IJNS7_ILi1EEESI_SI_EEESC_SE_Li128ELb0ELb1ELb1ELb0EEENS1_19SingleTileSchedulerILb0ELb1ELb1ELi128EEEEEEEEEvNT_6ParamsE,@"STO_CUDA_ENTRY STV_DEFAULT"
_ZN7cutlass13device_kernelIN5flash19enable_sm80_to_sm89INS1_16FlashAttnFwdSm80INS1_25CollectiveMainloopFwdSm80ILi4ELi1ELb0EN4cute5tupleIJNS5_1CILi128EEENS7_ILi112EEENS7_ILi64EEEEEELi64ENS_6half_tEfNS_4arch4Sm80ELb0ELb0ELb0ELb0ELb0ELb0ELb1ELb1EEENS1_21CollectiveEpilogueFwdINS6_IJS8_SA_S9_EEENS6_IJNS7_ILi1EEESI_SI_EEESC_SE_Li128ELb0ELb1ELb1ELb0EEENS1_19SingleTileSchedulerILb0ELb1ELb1ELi128EEEEEEEEEvNT_6ParamsE:
[----:B------:R-:W-:Y:S01]  /*0000*/  LDC R1, c[0x0][0x37c] ;  /* 0x0000df00ff017b82 */ /* 0x000fe20000000800 */
[----:B------:R-:W-:Y:S05]  /*0010*/  EXIT ;  /* 0x000000000000794d */ /* 0x000fea0003800000 */
.L_x_9:
        /* <DEDUP_REMOVED lines=14> */
.L_x_27:


//--------------------- .text._ZN7cutlass13device_kernelIN5flash19enable_sm80_to_sm89INS1_16FlashAttnFwdSm80INS1_25CollectiveMainloopFwdSm80ILi4ELi1ELb0EN4cute5tupleIJNS5_1CILi128EEENS7_ILi80EEENS7_ILi64EEEEEELi64ENS_6half_tEfNS_4arch4Sm80ELb0ELb0ELb0ELb1ELb0ELb0ELb1ELb1EEENS1_21CollectiveEpilogueFwdINS6_IJS8_SA_S9_EEENS6_IJNS7_ILi1EEESI_SI_EEESC_SE_Li128ELb1ELb1ELb1ELb0EEENS1_36VarlenDynamicPersistentTileSchedulerILi128ELi80ELi128ELi128ELb1ELb1ELb0ELb0ELb1ELb1EEEEEEEEEvNT_6ParamsE --------------------------
	.section	.text._ZN7cutlass13device_kernelIN5flash19enable_sm80_to_sm89INS1_16FlashAttnFwdSm80INS1_25CollectiveMainloopFwdSm80ILi4ELi1ELb0EN4cute5tupleIJNS5_1CILi128EEENS7_ILi80EEENS7_ILi64EEEEEELi64ENS_6half_tEfNS_4arch4Sm80ELb0ELb0ELb0ELb1ELb0ELb0ELb1ELb1EEENS1_21CollectiveEpilogueFwdINS6_IJS8_SA_S9_EEENS6_IJNS7_ILi1EEESI_SI_EEESC_SE_Li128ELb1ELb1ELb1ELb0EEENS1_36VarlenDynamicPersistentTileSchedulerILi128ELi80ELi128ELi128ELb1ELb1ELb0ELb0ELb1ELb1EEEEEEEEEvNT_6ParamsE,"ax",@progbits
	.align	128
.text._ZN7cutlass13device_kernelIN5flash19enable_sm80_to_sm89INS1_16FlashAttnFwdSm80INS1_25CollectiveMainloopFwdSm80ILi4ELi1ELb0EN4cute5tupleIJNS5_1CILi128EEENS7_ILi80EEENS7_ILi64EEEEEELi64ENS_6half_tEfNS_4arch4Sm80ELb0ELb0ELb0ELb1ELb0ELb0ELb1ELb1EEENS1_21CollectiveEpilogueFwdINS6_IJS8_SA_S9_EEENS6_IJNS7_ILi1EEESI_SI_EEESC_SE_Li128ELb1ELb1ELb1ELb0EEENS1_36VarlenDynamicPersistentTileSchedulerILi128ELi80ELi128ELi128ELb1ELb1ELb0ELb0ELb1ELb1EEEEEEEEEvNT_6ParamsE:
        .type           _ZN7cutlass13device_kernelIN5flash19enable_sm80_to_sm89INS1_16FlashAttnFwdSm80INS1_25CollectiveMainloopFwdSm80ILi4ELi1ELb0EN4cute5tupleIJNS5_1CILi128EEENS7_ILi80EEENS7_ILi64EEEEEELi64ENS_6half_tEfNS_4arch4Sm80ELb0ELb0ELb0ELb1ELb0ELb0ELb1ELb1EEENS1_21CollectiveEpilogueFwdINS6_IJS8_SA_S9_EEENS6_IJNS7_ILi1EEESI_SI_EEESC_SE_Li128ELb1ELb1ELb1ELb0EEENS1_36VarlenDynamicPersistentTileSchedulerILi128ELi80ELi128ELi128ELb1ELb1ELb0ELb0ELb1ELb1EEEEEEEEEvNT_6ParamsE,@function
        .size           _ZN7cutlass13device_kernelIN5flash19enable_sm80_to_sm89INS1_16FlashAttnFwdSm80INS1_25CollectiveMainloopFwdSm80ILi4ELi1ELb0EN4cute5tupleIJNS5_1CILi128EEENS7_ILi80EEENS7_ILi64EEEEEELi64ENS_6half_tEfNS_4arch4Sm80ELb0ELb0ELb0ELb1ELb0ELb0ELb1ELb1EEENS1_21CollectiveEpilogueFwdINS6_IJS8_SA_S9_EEENS6_IJNS7_ILi1EEESI_SI_EEESC_SE_Li128ELb1ELb1ELb1ELb0EEENS1_36VarlenDynamicPersistentTileSchedulerILi128ELi80ELi128ELi128ELb1ELb1ELb0ELb0ELb1ELb1EEEEEEEEEvNT_6ParamsE,(.L_x_28 - _ZN7cutlass13device_kernelIN5flash19enable_sm80_to_sm89INS1_16FlashAttnFwdSm80INS1_25CollectiveMainloopFwdSm80ILi4ELi1ELb0EN4cute5tupleIJNS5_1CILi128EEENS7_ILi80EEENS7_ILi64EEEEEELi64ENS_6half_tEfNS_4arch4Sm80ELb0ELb0ELb0ELb1ELb0ELb0ELb1ELb1EEENS1_21CollectiveEpilogueFwdINS6_IJS8_SA_S9_EEENS6_IJNS7_ILi1EEESI_SI_EEESC_SE_Li128ELb1ELb1ELb1ELb0EEENS1_36VarlenDynamicPersistentTileSchedulerILi128ELi80ELi128ELi128ELb1ELb1ELb0ELb0ELb1ELb1EEEEEEEEEvNT_6ParamsE)
        .other          _ZN7cutlass13device_kernelIN5flash19enable_sm80_to_sm89INS1_16FlashAttnFwdSm80INS1_25CollectiveMainloopFwdSm80ILi4ELi1ELb0EN4cute5tupleIJNS5_1CILi128EEENS7_ILi80EEENS7_ILi64EEEEEELi64ENS_6half_tEfNS_4arch4Sm80ELb0ELb0ELb0ELb1ELb0ELb0ELb1ELb1EEENS1_21CollectiveEpilogueFwdINS6_IJS8_SA_S9_EEENS6_IJNS7_ILi1EEESI_SI_EEESC_SE_Li128ELb1ELb1ELb1ELb0EEENS1_36VarlenDynamicPersistentTileSchedulerILi128ELi80ELi128ELi128ELb1ELb1ELb0ELb0ELb1ELb1EEEEEEEEEvNT_6ParamsE,@"STO_CUDA_ENTRY STV_DEFAULT"
_ZN7cutlass13device_kernelIN5flash19enable_sm80_to_sm89INS1_16FlashAttnFwdSm80INS1_25CollectiveMainloopFwdSm80ILi4ELi1ELb0EN4cute5tupleIJNS5_1CILi128EEENS7_ILi80EEENS7_ILi64EEEEEELi64ENS_6half_tEfNS_4arch4Sm80ELb0ELb0ELb0ELb1ELb0ELb0ELb1ELb1EEENS1_21CollectiveEpilogueFwdINS6_IJS8_SA_S9_EEENS6_IJNS7_ILi1EEESI_SI_EEESC_SE_Li128ELb1ELb1ELb1ELb0EEENS1_36VarlenDynamicPersistentTileSchedulerILi128ELi80ELi128ELi128ELb1ELb1ELb0ELb0ELb1ELb1EEEEEEEEEvNT_6ParamsE:
[----:B------:R-:W-:Y:S01]  /*0000*/  LDC R1, c[0x0][0x37c] ;  /* 0x0000df00ff017b82 */ /* 0x000fe20000000800 */
[----:B------:R-:W-:Y:S05]  /*0010*/  EXIT ;  /* 0x000000000000794d */ /* 0x000fea0003800000 */
.L_x_10:
        /* <DEDUP_REMOVED lines=14> */
.L_x_28:


//--------------------- .text._ZN7cutlass13device_kernelIN5flash19enable_sm80_to_sm89INS1_16FlashAttnFwdSm80INS1_25CollectiveMainloopFwdSm80ILi4ELi1ELb0EN4cute5tupleIJNS5_1CILi128EEENS7_ILi80EEENS7_ILi64EEEEEELi64ENS_6half_tEfNS_4arch4Sm80ELb0ELb0ELb0ELb1ELb0ELb1ELb1ELb1EEENS1_21CollectiveEpilogueFwdINS6_IJS8_SA_S9_EEENS6_IJNS7_ILi1EEESI_SI_EEESC_SE_Li128ELb1ELb1ELb1ELb0EEENS1_36VarlenDynamicPersistentTileSchedulerILi128ELi80ELi128ELi128ELb1ELb1ELb0ELb0ELb1ELb1EEEEEEEEEvNT_6ParamsE --------------------------
	.section	.text._ZN7cutlass13device_kernelIN5flash19enable_sm80_to_sm89INS1_16FlashAttnFwdSm80INS1_25CollectiveMainloopFwdSm80ILi4ELi1ELb0EN4cute5tupleIJNS5_1CILi128EEENS7_ILi80EEENS7_ILi64EEEEEELi64ENS_6half_tEfNS_4arch4Sm80ELb0ELb0ELb0ELb1ELb0ELb1ELb1ELb1EEENS1_21CollectiveEpilogueFwdINS6_IJS8_SA_S9_EEENS6_IJNS7_ILi1EEESI_SI_EEESC_SE_Li128ELb1ELb1ELb1ELb0EEENS1_36VarlenDynamicPersistentTileSchedulerILi128ELi80ELi128ELi128ELb1ELb1ELb0ELb0ELb1ELb1EEEEEEEEEvNT_6ParamsE,"ax",@progbits
	.align	128
.text._ZN7cutlass13device_kernelIN5flash19enable_sm80_to_sm89INS1_16FlashAttnFwdSm80INS1_25CollectiveMainloopFwdSm80ILi4ELi1ELb0EN4cute5tupleIJNS5_1CILi128EEENS7_ILi80EEENS7_ILi64EEEEEELi64ENS_6half_tEfNS_4arch4Sm80ELb0ELb0ELb0ELb1ELb0ELb1ELb1ELb1EEENS1_21CollectiveEpilogueFwdINS6_IJS8_SA_S9_EEENS6_IJNS7_ILi1EEESI_SI_EEESC_SE_Li128ELb1ELb1ELb1ELb0EEENS1_36VarlenDynamicPersistentTileSchedulerILi128ELi80ELi128ELi128ELb1ELb1ELb0ELb0ELb1ELb1EEEEEEEEEvNT_6ParamsE:
        .type           _ZN7cutlass13device_kernelIN5flash19enable_sm80_to_sm89INS1_16FlashAttnFwdSm80INS1_25CollectiveMainloopFwdSm80ILi4ELi1ELb0EN4cute5tupleIJNS5_1CILi128EEENS7_ILi80EEENS7_ILi64EEEEEELi64ENS_6half_tEfNS_4arch4Sm80ELb0ELb0ELb0ELb1ELb0ELb1ELb1ELb1EEENS1_21CollectiveEpilogueFwdINS6_IJS8_SA_S9_EEENS6_IJNS7_ILi1EEESI_SI_EEESC_SE_Li128ELb1ELb1ELb1ELb0EEENS1_36VarlenDynamicPersistentTileSchedulerILi128ELi80ELi128ELi128ELb1ELb1ELb0ELb0ELb1ELb1EEEEEEEEEvNT_6ParamsE,@function
        .size           _ZN7cutlass13device_kernelIN5flash19enable_sm80_to_sm89INS1_16FlashAttnFwdSm80INS1_25CollectiveMainloopFwdSm80ILi4ELi1ELb0EN4cute5tupleIJNS5_1CILi128EEENS7_ILi80EEENS7_ILi64EEEEEELi64ENS_6half_tEfNS_4arch4Sm80ELb0ELb0ELb0ELb1ELb0ELb1ELb1ELb1EEENS1_21CollectiveEpilogueFwdINS6_IJS8_SA_S9_EEENS6_IJNS7_ILi1EEESI_SI_EEESC_SE_Li128ELb1ELb1ELb1ELb0EEENS1_36VarlenDynamicPersistentTileSchedulerILi128ELi80ELi128ELi128ELb1ELb1ELb0ELb0ELb1ELb1EEEEEEEEEvNT_6ParamsE,(.L_x_29 - _ZN7cutlass13device_kernelIN5flash19enable_sm80_to_sm89INS1_16FlashAttnFwdSm80INS1_25CollectiveMainloopFwdSm80ILi4ELi1ELb0EN4cute5tupleIJNS5_1CILi128EEENS7_ILi80EEENS7_ILi64EEEEEELi64ENS_6half_tEfNS_4arch4Sm80ELb0ELb0ELb0ELb1ELb0ELb1ELb1ELb1EEENS1_21CollectiveEpilogueFwdINS6_IJS8_SA_S9_EEENS6_IJNS7_ILi1EEESI_SI_EEESC_SE_Li128ELb1ELb1ELb1ELb0EEENS1_36VarlenDynamicPersistentTileSchedulerILi128ELi80ELi128ELi128ELb1ELb1ELb0ELb0ELb1ELb1EEEEEEEEEvNT_6ParamsE)
        .other          _ZN7cutlass13device_kernelIN5flash19enable_sm80_to_sm89INS1_16FlashAttnFwdSm80INS1_25CollectiveMainloopFwdSm80ILi4ELi1ELb0EN4cute5tupleIJNS5_1CILi128EEENS7_ILi80EEENS7_ILi64EEEEEELi64ENS_6half_tEfNS_4arch4Sm80ELb0ELb0ELb0ELb1ELb0ELb1ELb1ELb1EEENS1_21CollectiveEpilogueFwdINS6_IJS8_SA_S9_EEENS6_IJNS7_ILi1EEESI_SI_EEESC_SE_Li128ELb1ELb1ELb1ELb0EEENS1_36VarlenDynamicPersistentTileSchedulerILi128ELi80ELi128ELi128ELb1ELb1ELb0ELb0ELb1ELb1EEEEEEEEEvNT_6ParamsE,@"STO_CUDA_ENTRY STV_DEFAULT"
_ZN7cutlass13device_kernelIN5flash19enable_sm80_to_sm89INS1_16FlashAttnFwdSm80INS1_25CollectiveMainloopFwdSm80ILi4ELi1ELb0EN4cute5tupleIJNS5_1CILi128EEENS7_ILi80EEENS7_ILi64EEEEEELi64ENS_6half_tEfNS_4arch4Sm80ELb0ELb0ELb0ELb1ELb0ELb1ELb1ELb1EEENS1_21CollectiveEpilogueFwdINS6_IJS8_SA_S9_EEENS6_IJNS7_ILi1EEESI_SI_EEESC_SE_Li128ELb1ELb1ELb1ELb0EEENS1_36VarlenDynamicPersistentTileSchedulerILi128ELi80ELi128ELi128ELb1ELb1ELb0ELb0ELb1ELb1EEEEEEEEEvNT_6ParamsE:
[----:B------:R-:W-:Y:S01]  /*0000*/  LDC R1, c[0x0][0x37c] ;  /* 0x0000df00ff017b82 */ /* 0x000fe20000000800 */
[----:B------:R-:W-:Y:S05]  /*0010*/  EXIT ;  /* 0x000000000000794d */ /* 0x000fea0003800000 */
.L_x_11:
        /* <DEDUP_REMOVED lines=14> */
.L_x_29:


//--------------------- .text._ZN7cutlass13device_kernelIN5flash19enable_sm80_to_sm89INS1_16FlashAttnFwdSm80INS1_25CollectiveMainloopFwdSm80ILi4ELi1ELb0EN4cute5tupleIJNS5_1CILi128EEENS7_ILi96EEENS7_ILi64EEEEEELi64ENS_6half_tEfNS_4arch4Sm80ELb0ELb1ELb0ELb0ELb0ELb0ELb1ELb1EEENS1_21CollectiveEpilogueFwdINS6_IJS8_SA_S9_EEENS6_IJNS7_ILi1EEESI_SI_EEESC_SE_Li128ELb0ELb1ELb1ELb0EEENS1_19SingleTileSchedulerILb0ELb1ELb1ELi128EEEEEEEEEvNT_6ParamsE --------------------------
	.section	.text._ZN7cutlass13device_kernelIN5flash19enable_sm80_to_sm89INS1_16FlashAttnFwdSm80INS1_25CollectiveMainloopFwdSm80ILi4ELi1ELb0EN4cute5tupleIJNS5_1CILi128EEENS7_ILi96EEENS7_ILi64EEEEEELi64ENS_6half_tEfNS_4arch4Sm80ELb0ELb1ELb0ELb0ELb0ELb0ELb1ELb1EEENS1_21CollectiveEpilogueFwdINS6_IJS8_SA_S9_EEENS6_IJNS7_ILi1EEESI_SI_EEESC_SE_Li128ELb0ELb1ELb1ELb0EEENS1_19SingleTileSchedulerILb0ELb1ELb1ELi128EEEEEEEEEvNT_6ParamsE,"ax",@progbits
	.align	128
.text._ZN7cutlass13device_kernelIN5flash19enable_sm80_to_sm89INS1_16FlashAttnFwdSm80INS1_25CollectiveMainloopFwdSm80ILi4ELi1ELb0EN4cute5tupleIJNS5_1CILi128EEENS7_ILi96EEENS7_ILi64EEEEEELi64ENS_6half_tEfNS_4arch4Sm80ELb0ELb1ELb0ELb0ELb0ELb0ELb1ELb1EEENS1_21CollectiveEpilogueFwdINS6_IJS8_SA_S9_EEENS6_IJNS7_ILi1EEESI_SI_EEESC_SE_Li128ELb0ELb1ELb1ELb0EEENS1_19SingleTileSchedulerILb0ELb1ELb1ELi128EEEEEEEEEvNT_6ParamsE:
        .type           _ZN7cutlass13device_kernelIN5flash19enable_sm80_to_sm89INS1_16FlashAttnFwdSm80INS1_25CollectiveMainloopFwdSm80ILi4ELi1ELb0EN4cute5tupleIJNS5_1CILi128EEENS7_ILi96EEENS7_ILi64EEEEEELi64ENS_6half_tEfNS_4arch4Sm80ELb0ELb1ELb0ELb0ELb0ELb0ELb1ELb1EEENS1_21CollectiveEpilogueFwdINS6_IJS8_SA_S9_EEENS6_IJNS7_ILi1EEESI_SI_EEESC_SE_Li128ELb0ELb1ELb1ELb0EEENS1_19SingleTileSchedulerILb0ELb1ELb1ELi128EEEEEEEEEvNT_6ParamsE,@function
        .size           _ZN7cutlass13device_kernelIN5flash19enable_sm80_to_sm89INS1_16FlashAttnFwdSm80INS1_25CollectiveMainloopFwdSm80ILi4ELi1ELb0EN4cute5tupleIJNS5_1CILi128EEENS7_ILi96EEENS7_ILi64EEEEEELi64ENS_6half_tEfNS_4arch4Sm80ELb0ELb1ELb0ELb0ELb0ELb0ELb1ELb1EEENS1_21CollectiveEpilogueFwdINS6_IJS8_SA_S9_EEENS6_IJNS7_ILi1EEESI_SI_EEESC_SE_Li128ELb0ELb1ELb1ELb0EEENS1_19SingleTileSchedulerILb0ELb1ELb1ELi128EEEEEEEEEvNT_6ParamsE,(.L_x_30 - _ZN7cutlass13device_kernelIN5flash19enable_sm80_to_sm89INS1_16FlashAttnFwdSm80INS1_25CollectiveMainloopFwdSm80ILi4ELi1ELb0EN4cute5tupleIJNS5_1CILi128EEENS7_ILi96EEENS7_ILi64EEEEEELi64ENS_6half_tEfNS_4arch4Sm80ELb0ELb1ELb0ELb0ELb0ELb0ELb1ELb1EEENS1_21CollectiveEpilogueFwdINS6_IJS8_SA_S9_EEENS6_IJNS7_ILi1EEESI_SI_EEESC_SE_Li128ELb0ELb1ELb1ELb0EEENS1_19SingleTileSchedulerILb0ELb1ELb1ELi128EEEEEEEEEvNT_6ParamsE)
        .other          _ZN7cutlass13device_kernelIN5flash19enable_sm80_to_sm89INS1_16FlashAttnFwdSm80INS1_25CollectiveMainloopFwdSm80ILi4ELi1ELb0EN4cute5tupleIJNS5_1CILi128EEENS7_ILi96EEENS7_ILi64EEEEEELi64ENS_6half_tEfNS_4arch4Sm80ELb0ELb1ELb0ELb0ELb0ELb0ELb1ELb1EEENS1_21CollectiveEpilogueFwdINS6_IJS8_SA_S9_EEENS6_IJNS7_ILi1EEESI_SI_EEESC_SE_Li128ELb0ELb1ELb1ELb0EEENS1_19SingleTileSchedulerILb0ELb1ELb1ELi128EEEEEEEEEvNT_6ParamsE,@"STO_CUDA_ENTRY STV_DEFAULT"
_ZN7cutlass13device_kernelIN5flash19enable_sm80_to_sm89INS1_16FlashAttnFwdSm80INS1_25CollectiveMainloopFwdSm80ILi4ELi1ELb0EN4cute5tupleIJNS5_1CILi128EEENS7_ILi96EEENS7_ILi64EEEEEELi64ENS_6half_tEfNS_4arch4Sm80ELb0ELb1ELb0ELb0ELb0ELb0ELb1ELb1EEENS1_21CollectiveEpilogueFwdINS6_IJS8_SA_S9_EEENS6_IJNS7_ILi1EEESI_SI_EEESC_SE_Li128ELb0ELb1ELb1ELb0EEENS1_19SingleTileSchedulerILb0ELb1ELb1ELi128EEEEEEEEEvNT_6ParamsE:
[----:B------:R-:W-:Y:S01]  /*0000*/  LDC R1, c[0x0][0x37c] ;  /* 0x0000df00ff017b82 */ /* 0x000fe20000000800 */
[----:B------:R-:W-:Y:S05]  /*0010*/  EXIT ;  /* 0x000000000000794d */ /* 0x000fea0003800000 */
.L_x_12:
        /* <DEDUP_REMOVED lines=14> */
.L_x_30:


//--------------------- .text._ZN7cutlass13device_kernelIN5flash19enable_sm80_to_sm89INS1_16FlashAttnFwdSm80INS1_25CollectiveMainloopFwdSm80ILi4ELi1ELb0EN4cute5tupleIJNS5_1CILi128EEENS7_ILi80EEENS7_ILi64EEEEEELi64ENS_6half_tEfNS_4arch4Sm80ELb0ELb1ELb0ELb1ELb0ELb0ELb1ELb1EEENS1_21CollectiveEpilogueFwdINS6_IJS8_SA_S9_EEENS6_IJNS7_ILi1EEESI_SI_EEESC_SE_Li128ELb1ELb1ELb1ELb0EEENS1_36VarlenDynamicPersistentTileSchedulerILi128ELi80ELi128ELi128ELb1ELb1ELb0ELb1ELb0ELb1EEEEEEEEEvNT_6ParamsE --------------------------
	.section	.text._ZN7cutlass13device_kernelIN5flash19enable_sm80_to_sm89INS1_16FlashAttnFwdSm80INS1_25CollectiveMainloopFwdSm80ILi4ELi1ELb0EN4cute5tupleIJNS5_1CILi128EEENS7_ILi80EEENS7_ILi64EEEEEELi64ENS_6half_tEfNS_4arch4Sm80ELb0ELb1ELb0ELb1ELb0ELb0ELb1ELb1EEENS1_21CollectiveEpilogueFwdINS6_IJS8_SA_S9_EEENS6_IJNS7_ILi1EEESI_SI_EEESC_SE_Li128ELb1ELb1ELb1ELb0EEENS1_36VarlenDynamicPersistentTileSchedulerILi128ELi80ELi128ELi128ELb1ELb1ELb0ELb1ELb0ELb1EEEEEEEEEvNT_6ParamsE,"ax",@progbits
	.align	128
.text._ZN7cutlass13device_kernelIN5flash19enable_sm80_to_sm89INS1_16FlashAttnFwdSm80INS1_25CollectiveMainloopFwdSm80ILi4ELi1ELb0EN4cute5tupleIJNS5_1CILi128EEENS7_ILi80EEENS7_ILi64EEEEEELi64ENS_6half_tEfNS_4arch4Sm80ELb0ELb1ELb0ELb1ELb0ELb0ELb1ELb1EEENS1_21CollectiveEpilogueFwdINS6_IJS8_SA_S9_EEENS6_IJNS7_ILi1EEESI_SI_EEESC_SE_Li128ELb1ELb1ELb1ELb0EEENS1_36VarlenDynamicPersistentTileSchedulerILi128ELi80ELi128ELi128ELb1ELb1ELb0ELb1ELb0ELb1EEEEEEEEEvNT_6ParamsE:
        .type           _ZN7cutlass13device_kernelIN5flash19enable_sm80_to_sm89INS1_16FlashAttnFwdSm80INS1_25CollectiveMainloopFwdSm80ILi4ELi1ELb0EN4cute5tupleIJNS5_1CILi128EEENS7_ILi80EEENS7_ILi64EEEEEELi64ENS_6half_tEfNS_4arch4Sm80ELb0ELb1ELb0ELb1ELb0ELb0ELb1ELb1EEENS1_21CollectiveEpilogueFwdINS6_IJS8_SA_S9_EEENS6_IJNS7_ILi1EEESI_SI_EEESC_SE_Li128ELb1ELb1ELb1ELb0EEENS1_36VarlenDynamicPersistentTileSchedulerILi128ELi80ELi128ELi128ELb1ELb1ELb0ELb1ELb0ELb1EEEEEEEEEvNT_6ParamsE,@function
        .size           _ZN7cutlass13device_kernelIN5flash19enable_sm80_to_sm89INS1_16FlashAttnFwdSm80INS1_25CollectiveMainloopFwdSm80ILi4ELi1ELb0EN4cute5tupleIJNS5_1CILi128EEENS7_ILi80EEENS7_ILi64EEEEEELi64ENS_6half_tEfNS_4arch4Sm80ELb0ELb1ELb0ELb1ELb0ELb0ELb1ELb1EEENS1_21CollectiveEpilogueFwdINS6_IJS8_SA_S9_EEENS6_IJNS7_ILi1EEESI_SI_EEESC_SE_Li128ELb1ELb1ELb1ELb0EEENS1_36VarlenDynamicPersistentTileSchedulerILi128ELi80ELi128ELi128ELb1ELb1ELb0ELb1ELb0ELb1EEEEEEEEEvNT_6ParamsE,(.L_x_31 - _ZN7cutlass13device_kernelIN5flash19enable_sm80_to_sm89INS1_16FlashAttnFwdSm80INS1_25CollectiveMainloopFwdSm80ILi4ELi1ELb0EN4cute5tupleIJNS5_1CILi128EEENS7_ILi80EEENS7_ILi64EEEEEELi64ENS_6half_tEfNS_4arch4Sm80ELb0ELb1ELb0ELb1ELb0ELb0ELb1ELb1EEENS1_21CollectiveEpilogueFwdINS6_IJS8_SA_S9_EEENS6_IJNS7_ILi1EEESI_SI_EEESC_SE_Li128ELb1ELb1ELb1ELb0EEENS1_36VarlenDynamicPersistentTileSchedulerILi128ELi80ELi128ELi128ELb1ELb1ELb0ELb1ELb0ELb1EEEEEEEEEvNT_6ParamsE)
        .other          _ZN7cutlass13device_kernelIN5flash19enable_sm80_to_sm89INS1_16FlashAttnFwdSm80INS1_25CollectiveMainloopFwdSm80ILi4ELi1ELb0EN4cute5tupleIJNS5_1CILi128EEENS7_ILi80EEENS7_ILi64EEEEEELi64ENS_6half_tEfNS_4arch4Sm80ELb0ELb1ELb0ELb1ELb0ELb0ELb1ELb1EEENS1_21CollectiveEpilogueFwdINS6_IJS8_SA_S9_EEENS6_IJNS7_ILi1EEESI_SI_EEESC_SE_Li128ELb1ELb1ELb1ELb0EEENS1_36VarlenDynamicPersistentTileSchedulerILi128ELi80ELi128ELi128ELb1ELb1ELb0ELb1ELb0ELb1EEEEEEEEEvNT_6ParamsE,@"STO_CUDA_ENTRY STV_DEFAULT"
_ZN7cutlass13device_kernelIN5flash19enable_sm80_to_sm89INS1_16FlashAttnFwdSm80INS1_25CollectiveMainloopFwdSm80ILi4ELi1ELb0EN4cute5tupleIJNS5_1CILi128EEENS7_ILi80EEENS7_ILi64EEEEEELi64ENS_6half_tEfNS_4arch4Sm80ELb0ELb1ELb0ELb1ELb0ELb0ELb1ELb1EEENS1_21CollectiveEpilogueFwdINS6_IJS8_SA_S9_EEENS6_IJNS7_ILi1EEESI_SI_EEESC_SE_Li128ELb1ELb1ELb1ELb0EEENS1_36VarlenDynamicPersistentTileSchedulerILi128ELi80ELi128ELi128ELb1ELb1ELb0ELb1ELb0ELb1EEEEEEEEEvNT_6ParamsE:
[----:B------:R-:W-:Y:S01]  /*0000*/  LDC R1, c[0x0][0x37c] ;  /* 0x0000df00ff017b82 */ /* 0x000fe20000000800 */
[----:B------:R-:W-:Y:S05]  /*0010*/  EXIT ;  /* 0x000000000000794d */ /* 0x000fea0003800000 */
.L_x_13:
        /* <DEDUP_REMOVED lines=14> */
.L_x_31:


//--------------------- .text._ZN7cutlass13device_kernelIN5flash19enable_sm80_to_sm89INS1_16FlashAttnFwdSm80INS1_25CollectiveMainloopFwdSm80ILi4ELi1ELb0EN4cute5tupleIJNS5_1CILi128EEENS7_ILi80EEENS7_ILi64EEEEEELi64ENS_6half_tEfNS_4arch4Sm80ELb0ELb1ELb0ELb1ELb0ELb1ELb1ELb1EEENS1_21CollectiveEpilogueFwdINS6_IJS8_SA_S9_EEENS6_IJNS7_ILi1EEESI_SI_EEESC_SE_Li128ELb1ELb1ELb1ELb0EEENS1_36VarlenDynamicPersistentTileSchedulerILi128ELi80ELi128ELi128ELb1ELb1ELb0ELb1ELb0ELb1EEEEEEEEEvNT_6ParamsE --------------------------
	.section	.text._ZN7cutlass13device_kernelIN5flash19enable_sm80_to_sm89INS1_16FlashAttnFwdSm80INS1_25CollectiveMainloopFwdSm80ILi4ELi1ELb0EN4cute5tupleIJNS5_1CILi128EEENS7_ILi80EEENS7_ILi64EEEEEELi64ENS_6half_tEfNS_4arch4Sm80ELb0ELb1ELb0ELb1ELb0ELb1ELb1ELb1EEENS1_21CollectiveEpilogueFwdINS6_IJS8_SA_S9_EEENS6_IJNS7_ILi1EEESI_SI_EEESC_SE_Li128ELb1ELb1ELb1ELb0EEENS1_36VarlenDynamicPersistentTileSchedulerILi128ELi80ELi128ELi128ELb1ELb1ELb0ELb1ELb0ELb1EEEEEEEEEvNT_6ParamsE,"ax",@progbits
	.align	128
.text._ZN7cutlass13device_kernelIN5flash19enable_sm80_to_sm89INS1_16FlashAttnFwdSm80INS1_25CollectiveMainloopFwdSm80ILi4ELi1ELb0EN4cute5tupleIJNS5_1CILi128EEENS7_ILi80EEENS7_ILi64EEEEEELi64ENS_6half_tEfNS_4arch4Sm80ELb0ELb1ELb0ELb1ELb0ELb1ELb1ELb1EEENS1_21CollectiveEpilogueFwdINS6_IJS8_SA_S9_EEENS6_IJNS7_ILi1EEESI_SI_EEESC_SE_Li128ELb1ELb1ELb1ELb0EEENS1_36VarlenDynamicPersistentTileSchedulerILi128ELi80ELi128ELi128ELb1ELb1ELb0ELb1ELb0ELb1EEEEEEEEEvNT_6ParamsE:
        .type           _ZN7cutlass13device_kernelIN5flash19enable_sm80_to_sm89INS1_16FlashAttnFwdSm80INS1_25CollectiveMainloopFwdSm80ILi4ELi1ELb0EN4cute5tupleIJNS5_1CILi128EEENS7_ILi80EEENS7_ILi64EEEEEELi64ENS_6half_tEfNS_4arch4Sm80ELb0ELb1ELb0ELb1ELb0ELb1ELb1ELb1EEENS1_21CollectiveEpilogueFwdINS6_IJS8_SA_S9_EEENS6_IJNS7_ILi1EEESI_SI_EEESC_SE_Li128ELb1ELb1ELb1ELb0EEENS1_36VarlenDynamicPersistentTileSchedulerILi128ELi80ELi128ELi128ELb1ELb1ELb0ELb1ELb0ELb1EEEEEEEEEvNT_6ParamsE,@function
        .size           _ZN7cutlass13device_kernelIN5flash19enable_sm80_to_sm89INS1_16FlashAttnFwdSm80INS1_25CollectiveMainloopFwdSm80ILi4ELi1ELb0EN4cute5tupleIJNS5_1CILi128EEENS7_ILi80EEENS7_ILi64EEEEEELi64ENS_6half_tEfNS_4arch4Sm80ELb0ELb1ELb0ELb1ELb0ELb1ELb1ELb1EEENS1_21CollectiveEpilogueFwdINS6_IJS8_SA_S9_EEENS6_IJNS7_ILi1EEESI_SI_EEESC_SE_Li128ELb1ELb1ELb1ELb0EEENS1_36VarlenDynamicPersistentTileSchedulerILi128ELi80ELi128ELi128ELb1ELb1ELb0ELb1ELb0ELb1EEEEEEEEEvNT_6ParamsE,(.L_x_32 - _ZN7cutlass13device_kernelIN5flash19enable_sm80_to_sm89INS1_16FlashAttnFwdSm80INS1_25CollectiveMainloopFwdSm80ILi4ELi1ELb0EN4cute5tupleIJNS5_1CILi128EEENS7_ILi80EEENS7_ILi64EEEEEELi64ENS_6half_tEfNS_4arch4Sm80ELb0ELb1ELb0ELb1ELb0ELb1ELb1ELb1EEENS1_21CollectiveEpilogueFwdINS6_IJS8_SA_S9_EEENS6_IJNS7_ILi1EEESI_SI_EEESC_SE_Li128ELb1ELb1ELb1ELb0EEENS1_36VarlenDynamicPersistentTileSchedulerILi128ELi80ELi128ELi128ELb1ELb1ELb0ELb1ELb0ELb1EEEEEEEEEvNT_6ParamsE)
        .other          _ZN7cutlass13device_kernelIN5flash19enable_sm80_to_sm89INS1_16FlashAttnFwdSm80INS1_25CollectiveMainloopFwdSm80ILi4ELi1ELb0EN4cute5tupleIJNS5_1CILi128EEENS7_ILi80EEENS7_ILi64EEEEEELi64ENS_6half_tEfNS_4arch4Sm80ELb0ELb1ELb0ELb1ELb0ELb1ELb1ELb1EEENS1_21CollectiveEpilogueFwdINS6_IJS8_SA_S9_EEENS6_IJNS7_ILi1EEESI_SI_EEESC_SE_Li128ELb1ELb1ELb1ELb0EEENS1_36VarlenDynamicPersistentTileSchedulerILi128ELi80ELi128ELi128ELb1ELb1ELb0ELb1ELb0ELb1EEEEEEEEEvNT_6ParamsE,@"STO_CUDA_ENTRY STV_DEFAULT"
_ZN7cutlass13device_kernelIN5flash19enable_sm80_to_sm89INS1_16FlashAttnFwdSm80INS1_25CollectiveMainloopFwdSm80ILi4ELi1ELb0EN4cute5tupleIJNS5_1CILi128EEENS7_ILi80EEENS7_ILi64EEEEEELi64ENS_6half_tEfNS_4arch4Sm80ELb0ELb1ELb0ELb1ELb0ELb1ELb1ELb1EEENS1_21CollectiveEpilogueFwdINS6_IJS8_SA_S9_EEENS6_IJNS7_ILi1EEESI_SI_EEESC_SE_Li128ELb1ELb1ELb1ELb0EEENS1_36VarlenDynamicPersistentTileSchedulerILi128ELi80ELi128ELi128ELb1ELb1ELb0ELb1ELb0ELb1EEEEEEEEEvNT_6ParamsE:
[----:B------:R-:W-:Y:S01]  /*0000*/  LDC R1, c[0x0][0x37c] ;  /* 0x0000df00ff017b82 */ /* 0x000fe20000000800 */
[----:B------:R-:W-:Y:S05]  /*0010*/  EXIT ;  /* 0x000000000000794d */ /* 0x000fea0003800000 */
.L_x_14:
        /* <DEDUP_REMOVED lines=14> */
.L_x_32:


//--------------------- .text._ZN7cutlass13device_kernelIN5flash19enable_sm80_to_sm89INS1_16FlashAttnFwdSm80INS1_25CollectiveMainloopFwdSm80ILi4ELi1ELb0EN4cute5tupleIJNS5_1CILi128EEENS7_ILi112EEENS7_ILi64EEEEEELi64ENS_6half_tEfNS_4arch4Sm80ELb1ELb0ELb0ELb0ELb0ELb0ELb1ELb1EEENS1_21CollectiveEpilogueFwdINS6_IJS8_SA_S9_EEENS6_IJNS7_ILi1EEESI_SI_EEESC_SE_Li128ELb0ELb1ELb1ELb0EEENS1_30DynamicPersistentTileSchedulerILi128ELi128ELb1ELb1ELb0EEEEEEEEEvNT_6ParamsE --------------------------
	.section	.text._ZN7cutlass13device_kernelIN5flash19enable_sm80_to_sm89INS1_16FlashAttnFwdSm80INS1_25CollectiveMainloopFwdSm80ILi4ELi1ELb0EN4cute5tupleIJNS5_1CILi128EEENS7_ILi112EEENS7_ILi64EEEEEELi64ENS_6half_tEfNS_4arch4Sm80ELb1ELb0ELb0ELb0ELb0ELb0ELb1ELb1EEENS1_21CollectiveEpilogueFwdINS6_IJS8_SA_S9_EEENS6_IJNS7_ILi1EEESI_SI_EEESC_SE_Li128ELb0ELb1ELb1ELb0EEENS1_30DynamicPersistentTileSchedulerILi128ELi128ELb1ELb1ELb0EEEEEEEEEvNT_6ParamsE,"ax",@progbits
	.align	128
.text._ZN7cutlass13device_kernelIN5flash19enable_sm80_to_sm89INS1_16FlashAttnFwdSm80INS1_25CollectiveMainloopFwdSm80ILi4ELi1ELb0EN4cute5tupleIJNS5_1CILi128EEENS7_ILi112EEENS7_ILi64EEEEEELi64ENS_6half_tEfNS_4arch4Sm80ELb1ELb0ELb0ELb0ELb0ELb0ELb1ELb1EEENS1_21CollectiveEpilogueFwdINS6_IJS8_SA_S9_EEENS6_IJNS7_ILi1EEESI_SI_EEESC_SE_Li128ELb0ELb1ELb1ELb0EEENS1_30DynamicPersistentTileSchedulerILi128ELi128ELb1ELb1ELb0EEEEEEEEEvNT_6ParamsE:
        .type           _ZN7cutlass13device_kernelIN5flash19enable_sm80_to_sm89INS1_16FlashAttnFwdSm80INS1_25CollectiveMainloopFwdSm80ILi4ELi1ELb0EN4cute5tupleIJNS5_1CILi128EEENS7_ILi112EEENS7_ILi64EEEEEELi64ENS_6half_tEfNS_4arch4Sm80ELb1ELb0ELb0ELb0ELb0ELb0ELb1ELb1EEENS1_21CollectiveEpilogueFwdINS6_IJS8_SA_S9_EEENS6_IJNS7_ILi1EEESI_SI_EEESC_SE_Li128ELb0ELb1ELb1ELb0EEENS1_30DynamicPersistentTileSchedulerILi128ELi128ELb1ELb1ELb0EEEEEEEEEvNT_6ParamsE,@function
        .size           _ZN7cutlass13device_kernelIN5flash19enable_sm80_to_sm89INS1_16FlashAttnFwdSm80INS1_25CollectiveMainloopFwdSm80ILi4ELi1ELb0EN4cute5tupleIJNS5_1CILi128EEENS7_ILi112EEENS7_ILi64EEEEEELi64ENS_6half_tEfNS_4arch4Sm80ELb1ELb0ELb0ELb0ELb0ELb0ELb1ELb1EEENS1_21CollectiveEpilogueFwdINS6_IJS8_SA_S9_EEENS6_IJNS7_ILi1EEESI_SI_EEESC_SE_Li128ELb0ELb1ELb1ELb0EEENS1_30DynamicPersistentTileSchedulerILi128ELi128ELb1ELb1ELb0EEEEEEEEEvNT_6ParamsE,(.L_x_33 - _ZN7cutlass13device_kernelIN5flash19enable_sm80_to_sm89INS1_16FlashAttnFwdSm80INS1_25CollectiveMainloopFwdSm80ILi4ELi1ELb0EN4cute5tupleIJNS5_1CILi128EEENS7_ILi112EEENS7_ILi64EEEEEELi64ENS_6half_tEfNS_4arch4Sm80ELb1ELb0ELb0ELb0ELb0ELb0ELb1ELb1EEENS1_21CollectiveEpilogueFwdINS6_IJS8_SA_S9_EEENS6_IJNS7_ILi1EEESI_SI_EEESC_SE_Li128ELb0ELb1ELb1ELb0EEENS1_30DynamicPersistentTileSchedulerILi128ELi128ELb1ELb1ELb0EEEEEEEEEvNT_6ParamsE)
        .other          _ZN7cutlass13device_kernelIN5flash19enable_sm80_to_sm89INS1_16FlashAttnFwdSm80INS1_25CollectiveMainloopFwdSm80ILi4ELi1ELb0EN4cute5tupleIJNS5_1CILi128EEENS7_ILi112EEENS7_ILi64EEEEEELi64ENS_6half_tEfNS_4arch4Sm80ELb1ELb0ELb0ELb0ELb0ELb0ELb1ELb1EEENS1_21CollectiveEpilogueFwdINS6_IJS8_SA_S9_EEENS6_IJNS7_ILi1EEESI_SI_EEESC_SE_Li128ELb0ELb1ELb1ELb0EEENS1_30DynamicPersistentTileSchedulerILi128ELi128ELb1ELb1ELb0EEEEEEEEEvNT_6ParamsE,@"STO_CUDA_ENTRY STV_DEFAULT"
_ZN7cutlass13device_kernelIN5flash19enable_sm80_to_sm89INS1_16FlashAttnFwdSm80INS1_25CollectiveMainloopFwdSm80ILi4ELi1ELb0EN4cute5tupleIJNS5_1CILi128EEENS7_ILi112EEENS7_ILi64EEEEEELi64ENS_6half_tEfNS_4arch4Sm80ELb1ELb0ELb0ELb0ELb0ELb0ELb1ELb1EEENS1_21CollectiveEpilogueFwdINS6_IJS8_SA_S9_EEENS6_IJNS7_ILi1EEESI_SI_EEESC_SE_Li128ELb0ELb1ELb1ELb0EEENS1_30DynamicPersistentTileSchedulerILi128ELi128ELb1ELb1ELb0EEEEEEEEEvNT_6ParamsE:
[----:B------:R-:W-:Y:S01]  /*0000*/  LDC R1, c[0x0][0x37c] ;  /* 0x0000df00ff017b82 */ /* 0x000fe20000000800 */
[----:B------:R-:W-:Y:S05]  /*0010*/  EXIT ;  /* 0x000000000000794d */ /* 0x000fea0003800000 */
.L_x_15:
        /* <DEDUP_REMOVED lines=14> */
.L_x_33:


//--------------------- .text._ZN7cutlass13device_kernelIN5flash19enable_sm80_to_sm89INS1_16FlashAttnFwdSm80INS1_25CollectiveMainloopFwdSm80ILi4ELi1ELb0EN4cute5tupleIJNS5_1CILi128EEENS7_ILi80EEENS7_ILi64EEEEEELi64ENS_6half_tEfNS_4arch4Sm80ELb1ELb0ELb0ELb1ELb0ELb0ELb1ELb1EEENS1_21CollectiveEpilogueFwdINS6_IJS8_SA_S9_EEENS6_IJNS7_ILi1EEESI_SI_EEESC_SE_Li128ELb1ELb1ELb1ELb0EEENS1_36VarlenDynamicPersistentTileSchedulerILi128ELi80ELi128ELi128ELb1ELb1ELb0ELb1ELb1ELb1EEEEEEEEEvNT_6ParamsE --------------------------
	.section	.text._ZN7cutlass13device_kernelIN5flash19enable_sm80_to_sm89INS1_16FlashAttnFwdSm80INS1_25CollectiveMainloopFwdSm80ILi4ELi1ELb0EN4cute5tupleIJNS5_1CILi128EEENS7_ILi80EEENS7_ILi64EEEEEELi64ENS_6half_tEfNS_4arch4Sm80ELb1ELb0ELb0ELb1ELb0ELb0ELb1ELb1EEENS1_21CollectiveEpilogueFwdINS6_IJS8_SA_S9_EEENS6_IJNS7_ILi1EEESI_SI_EEESC_SE_Li128ELb1ELb1ELb1ELb0EEENS1_36VarlenDynamicPersistentTileSchedulerILi128ELi80ELi128ELi128ELb1ELb1ELb0ELb1ELb1ELb1EEEEEEEEEvNT_6ParamsE,"ax",@progbits
	.align	128
.text._ZN7cutlass13device_kernelIN5flash19enable_sm80_to_sm89INS1_16FlashAttnFwdSm80INS1_25CollectiveMainloopFwdSm80ILi4ELi1ELb0EN4cute5tupleIJNS5_1CILi128EEENS7_ILi80EEENS7_ILi64EEEEEELi64ENS_6half_tEfNS_4arch4Sm80ELb1ELb0ELb0ELb1ELb0ELb0ELb1ELb1EEENS1_21CollectiveEpilogueFwdINS6_IJS8_SA_S9_EEENS6_IJNS7_ILi1EEESI_SI_EEESC_SE_Li128ELb1ELb1ELb1ELb0EEENS1_36VarlenDynamicPersistentTileSchedulerILi128ELi80ELi128ELi128ELb1ELb1ELb0ELb1ELb1ELb1EEEEEEEEEvNT_6ParamsE:
        .type           _ZN7cutlass13device_kernelIN5flash19enable_sm80_to_sm89INS1_16FlashAttnFwdSm80INS1_25CollectiveMainloopFwdSm80ILi4ELi1ELb0EN4cute5tupleIJNS5_1CILi128EEENS7_ILi80EEENS7_ILi64EEEEEELi64ENS_6half_tEfNS_4arch4Sm80ELb1ELb0ELb0ELb1ELb0ELb0ELb1ELb1EEENS1_21CollectiveEpilogueFwdINS6_IJS8_SA_S9_EEENS6_IJNS7_ILi1EEESI_SI_EEESC_SE_Li128ELb1ELb1ELb1ELb0EEENS1_36VarlenDynamicPersistentTileSchedulerILi128ELi80ELi128ELi128ELb1ELb1ELb0ELb1ELb1ELb1EEEEEEEEEvNT_6ParamsE,@function
        .size           _ZN7cutlass13device_kernelIN5flash19enable_sm80_to_sm89INS1_16FlashAttnFwdSm80INS1_25CollectiveMainloopFwdSm80ILi4ELi1ELb0EN4cute5tupleIJNS5_1CILi128EEENS7_ILi80EEENS7_ILi64EEEEEELi64ENS_6half_tEfNS_4arch4Sm80ELb1ELb0ELb0ELb1ELb0ELb0ELb1ELb1EEENS1_21CollectiveEpilogueFwdINS6_IJS8_SA_S9_EEENS6_IJNS7_ILi1EEESI_SI_EEESC_SE_Li128ELb1ELb1ELb1ELb0EEENS1_36VarlenDynamicPersistentTileSchedulerILi128ELi80ELi128ELi128ELb1ELb1ELb0ELb1ELb1ELb1EEEEEEEEEvNT_6ParamsE,(.L_x_34 - _ZN7cutlass13device_kernelIN5flash19enable_sm80_to_sm89INS1_16FlashAttnFwdSm80INS1_25CollectiveMainloopFwdSm80ILi4ELi1ELb0EN4cute5tupleIJNS5_1CILi128EEENS7_ILi80EEENS7_ILi64EEEEEELi64ENS_6half_tEfNS_4arch4Sm80ELb1ELb0ELb0ELb1ELb0ELb0ELb1ELb1EEENS1_21CollectiveEpilogueFwdINS6_IJS8_SA_S9_EEENS6_IJNS7_ILi1EEESI_SI_EEESC_SE_Li128ELb1ELb1ELb1ELb0EEENS1_36VarlenDynamicPersistentTileSchedulerILi128ELi80ELi128ELi128ELb1ELb1ELb0ELb1ELb1ELb1EEEEEEEEEvNT_6ParamsE)
        .other          _ZN7cutlass13device_kernelIN5flash19enable_sm80_to_sm89INS1_16FlashAttnFwdSm80INS1_25CollectiveMainloopFwdSm80ILi4ELi1ELb0EN4cute5tupleIJNS5_1CILi128EEENS7_ILi80EEENS7_ILi64EEEEEELi64ENS_6half_tEfNS_4arch4Sm80ELb1ELb0ELb0ELb1ELb0ELb0ELb1ELb1EEENS1_21CollectiveEpilogueFwdINS6_IJS8_SA_S9_EEENS6_IJNS7_ILi1EEESI_SI_EEESC_SE_Li128ELb1ELb1ELb1ELb0EEENS1_36VarlenDynamicPersistentTileSchedulerILi128ELi80ELi128ELi128ELb1ELb1ELb0ELb1ELb1ELb1EEEEEEEEEvNT_6ParamsE,@"STO_CUDA_ENTRY STV_DEFAULT"
_ZN7cutlass13device_kernelIN5flash19enable_sm80_to_sm89INS1_16FlashAttnFwdSm80INS1_25CollectiveMainloopFwdSm80ILi4ELi1ELb0EN4cute5tupleIJNS5_1CILi128EEENS7_ILi80EEENS7_ILi64EEEEEELi64ENS_6half_tEfNS_4arch4Sm80ELb1ELb0ELb0ELb1ELb0ELb0ELb1ELb1EEENS1_21CollectiveEpilogueFwdINS6_IJS8_SA_S9_EEENS6_IJNS7_ILi1EEESI_SI_EEESC_SE_Li128ELb1ELb1ELb1ELb0EEENS1_36VarlenDynamicPersistentTileSchedulerILi128ELi80ELi128ELi128ELb1ELb1ELb0ELb1ELb1ELb1EEEEEEEEEvNT_6ParamsE:
[----:B------:R-:W-:Y:S01]  /*0000*/  LDC R1, c[0x0][0x37c] ;  /* 0x0000df00ff017b82 */ /* 0x000fe20000000800 */
[----:B------:R-:W-:Y:S05]  /*0010*/  EXIT ;  /* 0x000000000000794d */ /* 0x000fea0003800000 */
.L_x_16:
        /* <DEDUP_REMOVED lines=14> */
.L_x_34:


//--------------------- .text._ZN7cutlass13device_kernelIN5flash19enable_sm80_to_sm89INS1_16FlashAttnFwdSm80INS1_25CollectiveMainloopFwdSm80ILi4ELi1ELb0EN4cute5tupleIJNS5_1CILi128EEENS7_ILi80EEENS7_ILi64EEEEEELi64ENS_6half_tEfNS_4arch4Sm80ELb1ELb0ELb0ELb1ELb0ELb1ELb1ELb1EEENS1_21CollectiveEpilogueFwdINS6_IJS8_SA_S9_EEENS6_IJNS7_ILi1EEESI_SI_EEESC_SE_Li128ELb1ELb1ELb1ELb0EEENS1_36VarlenDynamicPersistentTileSchedulerILi128ELi80ELi128ELi128ELb1ELb1ELb0ELb1ELb1ELb1EEEEEEEEEvNT_6ParamsE --------------------------
	.section	.text._ZN7cutlass13device_kernelIN5flash19enable_sm80_to_sm89INS1_16FlashAttnFwdSm80INS1_25CollectiveMainloopFwdSm80ILi4ELi1ELb0EN4cute5tupleIJNS5_1CILi128EEENS7_ILi80EEENS7_ILi64EEEEEELi64ENS_6half_tEfNS_4arch4Sm80ELb1ELb0ELb0ELb1ELb0ELb1ELb1ELb1EEENS1_21CollectiveEpilogueFwdINS6_IJS8_SA_S9_EEENS6_IJNS7_ILi1EEESI_SI_EEESC_SE_Li128ELb1ELb1ELb1ELb0EEENS1_36VarlenDynamicPersistentTileSchedulerILi128ELi80ELi128ELi128ELb1ELb1ELb0ELb1ELb1ELb1EEEEEEEEEvNT_6ParamsE,"ax",@progbits
	.align	128
.text._ZN7cutlass13device_kernelIN5flash19enable_sm80_to_sm89INS1_16FlashAttnFwdSm80INS1_25CollectiveMainloopFwdSm80ILi4ELi1ELb0EN4cute5tupleIJNS5_1CILi128EEENS7_ILi80EEENS7_ILi64EEEEEELi64ENS_6half_tEfNS_4arch4Sm80ELb1ELb0ELb0ELb1ELb0ELb1ELb1ELb1EEENS1_21CollectiveEpilogueFwdINS6_IJS8_SA_S9_EEENS6_IJNS7_ILi1EEESI_SI_EEESC_SE_Li128ELb1ELb1ELb1ELb0EEENS1_36VarlenDynamicPersistentTileSchedulerILi128ELi80ELi128ELi128ELb1ELb1ELb0ELb1ELb1ELb1EEEEEEEEEvNT_6ParamsE:
        .type           _ZN7cutlass13device_kernelIN5flash19enable_sm80_to_sm89INS1_16FlashAttnFwdSm80INS1_25CollectiveMainloopFwdSm80ILi4ELi1ELb0EN4cute5tupleIJNS5_1CILi128EEENS7_ILi80EEENS7_ILi64EEEEEELi64ENS_6half_tEfNS_4arch4Sm80ELb1ELb0ELb0ELb1ELb0ELb1ELb1ELb1EEENS1_21CollectiveEpilogueFwdINS6_IJS8_SA_S9_EEENS6_IJNS7_ILi1EEESI_SI_EEESC_SE_Li128ELb1ELb1ELb1ELb0EEENS1_36VarlenDynamicPersistentTileSchedulerILi128ELi80ELi128ELi128ELb1ELb1ELb0ELb1ELb1ELb1EEEEEEEEEvNT_6ParamsE,@function
        .size           _ZN7cutlass13device_kernelIN5flash19enable_sm80_to_sm89INS1_16FlashAttnFwdSm80INS1_25CollectiveMainloopFwdSm80ILi4ELi1ELb0EN4cute5tupleIJNS5_1CILi128EEENS7_ILi80EEENS7_ILi64EEEEEELi64ENS_6half_tEfNS_4arch4Sm80ELb1ELb0ELb0ELb1ELb0ELb1ELb1ELb1EEENS1_21CollectiveEpilogueFwdINS6_IJS8_SA_S9_EEENS6_IJNS7_ILi1EEESI_SI_EEESC_SE_Li128ELb1ELb1ELb1ELb0EEENS1_36VarlenDynamicPersistentTileSchedulerILi128ELi80ELi128ELi128ELb1ELb1ELb0ELb1ELb1ELb1EEEEEEEEEvNT_6ParamsE,(.L_x_35 - _ZN7cutlass13device_kernelIN5flash19enable_sm80_to_sm89INS1_16FlashAttnFwdSm80INS1_25CollectiveMainloopFwdSm80ILi4ELi1ELb0EN4cute5tupleIJNS5_1CILi128EEENS7_ILi80EEENS7_ILi64EEEEEELi64ENS_6half_tEfNS_4arch4Sm80ELb1ELb0ELb0ELb1ELb0ELb1ELb1ELb1EEENS1_21CollectiveEpilogueFwdINS6_IJS8_SA_S9_EEENS6_IJNS7_ILi1EEESI_SI_EEESC_SE_Li128ELb1ELb1ELb1ELb0EEENS1_36VarlenDynamicPersistentTileSchedulerILi128ELi80ELi128ELi128ELb1ELb1ELb0ELb1ELb1ELb1EEEEEEEEEvNT_6ParamsE)
        .other          _ZN7cutlass13device_kernelIN5flash19enable_sm80_to_sm89INS1_16FlashAttnFwdSm80INS1_25CollectiveMainloopFwdSm80ILi4ELi1ELb0EN4cute5tupleIJNS5_1CILi128EEENS7_ILi80EEENS7_ILi64EEEEEELi64ENS_6half_tEfNS_4arch4Sm80ELb1ELb0ELb0ELb1ELb0ELb1ELb1ELb1EEENS1_21CollectiveEpilogueFwdINS6_IJS8_SA_S9_EEENS6_IJNS7_ILi1EEESI_SI_EEESC_SE_Li128ELb1ELb1ELb1ELb0EEENS1_36VarlenDynamicPersistentTileSchedulerILi128ELi80ELi128ELi128ELb1ELb1ELb0ELb1ELb1ELb1EEEEEEEEEvNT_6ParamsE,@"STO_CUDA_ENTRY STV_DEFAULT"
_ZN7cutlass13device_kernelIN5flash19enable_sm80_to_sm89INS1_16FlashAttnFwdSm80INS1_25CollectiveMainloopFwdSm80ILi4ELi1ELb0EN4cute5tupleIJNS5_1CILi128EEENS7_ILi80EEENS7_ILi64EEEEEELi64ENS_6half_tEfNS_4arch4Sm80ELb1ELb0ELb0ELb1ELb0ELb1ELb1ELb1EEENS1_21CollectiveEpilogueFwdINS6_IJS8_SA_S9_EEENS6_IJNS7_ILi1EEESI_SI_EEESC_SE_Li128ELb1ELb1ELb1ELb0EEENS1_36VarlenDynamicPersistentTileSchedulerILi128ELi80ELi128ELi128ELb1ELb1ELb0ELb1ELb1ELb1EEEEEEEEEvNT_6ParamsE:
[----:B------:R-:W-:Y:S01]  /*0000*/  LDC R1, c[0x0][0x37c] ;  /* 0x0000df00ff017b82 */ /* 0x000fe20000000800 */
[----:B------:R-:W-:Y:S05]  /*0010*/  EXIT ;  /* 0x000000000000794d */ /* 0x000fea0003800000 */
.L_x_17:
        /* <DEDUP_REMOVED lines=14> */
.L_x_35:


//--------------------- .nv.shared.reserved.0     --------------------------
	.section	.nv.shared.reserved.0,"aw",@nobits
	.weak		__nv_reservedSMEM_offset_0_alias
	.size		__nv_reservedSMEM_offset_0_alias, 0, 64
	.other		__nv_reservedSMEM_offset_0_alias,@"STO_CUDA_RESERVED_SHARED STV_DEFAULT"
__nv_reservedSMEM_offset_0_alias:
	.zero		0
	.zero		64


//--------------------- .nv.global                --------------------------
	.section	.nv.global,"aw",@nobits
.nv.global:
	.type		_ZN82_INTERNAL_68294c48_46_flash_fwd_hdim64_fp16_split_softcapall_sm80_cu_f3e6f9ee_36164cute1_E,@object
	.size		_ZN82_INTERNAL_68294c48_46_flash_fwd_hdim64_fp16_split_softcapall_sm80_cu_f3e6f9ee_36164cute1_E,(_ZN82_INTERNAL_68294c48_46_flash_fwd_hdim64_fp16_split_softcapall_sm80_cu_f3e6f9ee_36164cuda3std3__45__cpo6cbeginE - _ZN82_INTERNAL_68294c48_46_flash_fwd_hdim64_fp16_split_softcapall_sm80_cu_f3e6f9ee_36164cute1_E)
_ZN82_INTERNAL_68294c48_46_flash_fwd_hdim64_fp16_split_softcapall_sm80_cu_f3e6f9ee_36164cute1_E:
	.zero		1
	.type		_ZN82_INTERNAL_68294c48_46_flash_fwd_hdim64_fp16_split_softcapall_sm80_cu_f3e6f9ee_36164cuda3std3__45__cpo6cbeginE,@object
	.size		_ZN82_INTERNAL_68294c48_46_flash_fwd_hdim64_fp16_split_softcapall_sm80_cu_f3e6f9ee_36164cuda3std3__45__cpo6cbeginE,(_ZN82_INTERNAL_68294c48_46_flash_fwd_hdim64_fp16_split_softcapall_sm80_cu_f3e6f9ee_36164cuda3std3__48in_placeE - _ZN82_INTERNAL_68294c48_46_flash_fwd_hdim64_fp16_split_softcapall_sm80_cu_f3e6f9ee_36164cuda3std3__45__cpo6cbeginE)
_ZN82_INTERNAL_68294c48_46_flash_fwd_hdim64_fp16_split_softcapall_sm80_cu_f3e6f9ee_36164cuda3std3__45__cpo6cbeginE:
	.zero		1
	.type		_ZN82_INTERNAL_68294c48_46_flash_fwd_hdim64_fp16_split_softcapall_sm80_cu_f3e6f9ee_36164cuda3std3__48in_placeE,@object
	.size		_ZN82_INTERNAL_68294c48_46_flash_fwd_hdim64_fp16_split_softcapall_sm80_cu_f3e6f9ee_36164cuda3std3__48in_placeE,(_ZN82_INTERNAL_68294c48_46_flash_fwd_hdim64_fp16_split_softcapall_sm80_cu_f3e6f9ee_36164cuda3std6ranges3__45__cpo9iter_moveE - _ZN82_INTERNAL_68294c48_46_flash_fwd_hdim64_fp16_split_softcapall_sm80_cu_f3e6f9ee_36164cuda3std3__48in_placeE)
_ZN82_INTERNAL_68294c48_46_flash_fwd_hdim64_fp16_split_softcapall_sm80_cu_f3e6f9ee_36164cuda3std3__48in_placeE:
	.zero		1
	.type		_ZN82_INTERNAL_68294c48_46_flash_fwd_hdim64_fp16_split_softcapall_sm80_cu_f3e6f9ee_36164cuda3std6ranges3__45__cpo9iter_moveE,@object
	.size		_ZN82_INTERNAL_68294c48_46_flash_fwd_hdim64_fp16_split_softcapall_sm80_cu_f3e6f9ee_36164cuda3std6ranges3__45__cpo9iter_moveE,(_ZN82_INTERNAL_68294c48_46_flash_fwd_hdim64_fp16_split_softcapall_sm80_cu_f3e6f9ee_36164cuda3std3__45__cpo5beginE - _ZN82_INTERNAL_68294c48_46_flash_fwd_hdim64_fp16_split_softcapall_sm80_cu_f3e6f9ee_36164cuda3std6ranges3__45__cpo9iter_moveE)
_ZN82_INTERNAL_68294c48_46_flash_fwd_hdim64_fp16_split_softcapall_sm80_cu_f3e6f9ee_36164cuda3std6ranges3__45__cpo9iter_moveE:
	.zero		1
	.type		_ZN82_INTERNAL_68294c48_46_flash_fwd_hdim64_fp16_split_softcapall_sm80_cu_f3e6f9ee_36164cuda3std3__45__cpo5beginE,@object
	.size		_ZN82_INTERNAL_68294c48_46_flash_fwd_hdim64_fp16_split_softcapall_sm80_cu_f3e6f9ee_36164cuda3std3__45__cpo5beginE,(_ZN82_INTERNAL_68294c48_46_flash_fwd_hdim64_fp16_split_softcapall_sm80_cu_f3e6f9ee_36164cuda3std3__484_GLOBAL__N__68294c48_46_flash_fwd_hdim64_fp16_split_softcapall_sm80_cu_f3e6f9ee_36166ignoreE - _ZN82_INTERNAL_68294c48_46_flash_fwd_hdim64_fp16_split_softcapall_sm80_cu_f3e6f9ee_36164cuda3std3__45__cpo5beginE)
_ZN82_INTERNAL_68294c48_46_flash_fwd_hdim64_fp16_split_softcapall_sm80_cu_f3e6f9ee_36164cuda3std3__45__cpo5beginE:
	.zero		1
	.type		_ZN82_INTERNAL_68294c48_46_flash_fwd_hdim64_fp16_split_softcapall_sm80_cu_f3e6f9ee_36164cuda3std3__484_GLOBAL__N__68294c48_46_flash_fwd_hdim64_fp16_split_softcapall_sm80_cu_f3e6f9ee_36166ignoreE,@object
	.size		_ZN82_INTERNAL_68294c48_46_flash_fwd_hdim64_fp16_split_softcapall_sm80_cu_f3e6f9ee_36164cuda3std3__484_GLOBAL__N__68294c48_46_flash_fwd_hdim64_fp16_split_softcapall_sm80_cu_f3e6f9ee_36166ignoreE,(_ZN82_INTERNAL_68294c48_46_flash_fwd_hdim64_fp16_split_softcapall_sm80_cu_f3e6f9ee_36164cute7productE - _ZN82_INTERNAL_68294c48_46_flash_fwd_hdim64_fp16_split_softcapall_sm80_cu_f3e6f9ee_36164cuda3std3__484_GLOBAL__N__68294c48_46_flash_fwd_hdim64_fp16_split_softcapall_sm80_cu_f3e6f9ee_36166ignoreE)
_ZN82_INTERNAL_68294c48_46_flash_fwd_hdim64_fp16_split_softcapall_sm80_cu_f3e6f9ee_36164cuda3std3__484_GLOBAL__N__68294c48_46_flash_fwd_hdim64_fp16_split_softcapall_sm80_cu_f3e6f9ee_36166ignoreE:
	.zero		1
	.type		_ZN82_INTERNAL_68294c48_46_flash_fwd_hdim64_fp16_split_softcapall_sm80_cu_f3e6f9ee_36164cute7productE,@object
	.size		_ZN82_INTERNAL_68294c48_46_flash_fwd_hdim64_fp16_split_softcapall_sm80_cu_f3e6f9ee_36164cute7productE,(_ZN82_INTERNAL_68294c48_46_flash_fwd_hdim64_fp16_split_softcapall_sm80_cu_f3e6f9ee_36164cuda3std3__45__cpo3endE - _ZN82_INTERNAL_68294c48_46_flash_fwd_hdim64_fp16_split_softcapall_sm80_cu_f3e6f9ee_36164cute7productE)
_ZN82_INTERNAL_68294c48_46_flash_fwd_hdim64_fp16_split_softcapall_sm80_cu_f3e6f9ee_36164cute7productE:
	.zero		1
	.type		_ZN82_INTERNAL_68294c48_46_flash_fwd_hdim64_fp16_split_softcapall_sm80_cu_f3e6f9ee_36164cuda3std3__45__cpo3endE,@object
	.size		_ZN82_INTERNAL_68294c48_46_flash_fwd_hdim64_fp16_split_softcapall_sm80_cu_f3e6f9ee_36164cuda3std3__45__cpo3endE,(_ZN82_INTERNAL_68294c48_46_flash_fwd_hdim64_fp16_split_softcapall_sm80_cu_f3e6f9ee_36164cuda3std3__419piecewise_constructE - _ZN82_INTERNAL_68294c48_46_flash_fwd_hdim64_fp16_split_softcapall_sm80_cu_f3e6f9ee_36164cuda3std3__45__cpo3endE)
_ZN82_INTERNAL_68294c48_46_flash_fwd_hdim64_fp16_split_softcapall_sm80_cu_f3e6f9ee_36164cuda3std3__45__cpo3endE:
	.zero		1
	.type		_ZN82_INTERNAL_68294c48_46_flash_fwd_hdim64_fp16_split_softcapall_sm80_cu_f3e6f9ee_36164cuda3std3__419piecewise_constructE,@object
	.size		_ZN82_INTERNAL_68294c48_46_flash_fwd_hdim64_fp16_split_softcapall_sm80_cu_f3e6f9ee_36164cuda3std3__419piecewise_constructE,(_ZN82_INTERNAL_68294c48_46_flash_fwd_hdim64_fp16_split_softcapall_sm80_cu_f3e6f9ee_36164cuda3std3__45__cpo4cendE - _ZN82_INTERNAL_68294c48_46_flash_fwd_hdim64_fp16_split_softcapall_sm80_cu_f3e6f9ee_36164cuda3std3__419piecewise_constructE)
_ZN82_INTERNAL_68294c48_46_flash_fwd_hdim64_fp16_split_softcapall_sm80_cu_f3e6f9ee_36164cuda3std3__419piecewise_constructE:
	.zero		1
	.type		_ZN82_INTERNAL_68294c48_46_flash_fwd_hdim64_fp16_split_softcapall_sm80_cu_f3e6f9ee_36164cuda3std3__45__cpo4cendE,@object
	.size		_ZN82_INTERNAL_68294c48_46_flash_fwd_hdim64_fp16_split_softcapall_sm80_cu_f3e6f9ee_36164cuda3std3__45__cpo4cendE,(_ZN82_INTERNAL_68294c48_46_flash_fwd_hdim64_fp16_split_softcapall_sm80_cu_f3e6f9ee_36164cuda3std6ranges3__45__cpo4swapE - _ZN82_INTERNAL_68294c48_46_flash_fwd_hdim64_fp16_split_softcapall_sm80_cu_f3e6f9ee_36164cuda3std3__45__cpo4cendE)
_ZN82_INTERNAL_68294c48_46_flash_fwd_hdim64_fp16_split_softcapall_sm80_cu_f3e6f9ee_36164cuda3std3__45__cpo4cendE:
	.zero		1
	.type		_ZN82_INTERNAL_68294c48_46_flash_fwd_hdim64_fp16_split_softcapall_sm80_cu_f3e6f9ee_36164cuda3std6ranges3__45__cpo4swapE,@object
	.size		_ZN82_INTERNAL_68294c48_46_flash_fwd_hdim64_fp16_split_softcapall_sm80_cu_f3e6f9ee_36164cuda3std6ranges3__45__cpo4swapE,(.L_7 - _ZN82_INTERNAL_68294c48_46_flash_fwd_hdim64_fp16_split_softcapall_sm80_cu_f3e6f9ee_36164cuda3std6ranges3__45__cpo4swapE)
_ZN82_INTERNAL_68294c48_46_flash_fwd_hdim64_fp16_split_softcapall_sm80_cu_f3e6f9ee_36164cuda3std6ranges3__45__cpo4swapE:
	.zero		1
.L_7:


//--------------------- .nv.constant0._ZN7cutlass13device_kernelIN5flash19enable_sm80_to_sm89INS1_16FlashAttnFwdSm80INS1_25CollectiveMainloopFwdSm80ILi4ELi1ELb0EN4cute5tupleIJNS5_1CILi128EEENS7_ILi112EEENS7_ILi64EEEEEELi64ENS_6half_tEfNS_4arch4Sm80ELb0ELb0ELb1ELb0ELb0ELb0ELb1ELb1EEENS1_21CollectiveEpilogueFwdINS6_IJS8_SA_S9_EEENS6_IJNS7_ILi1EEESI_SI_EEESC_SE_Li128ELb0ELb1ELb1ELb0EEENS1_19SingleTileSchedulerILb0ELb1ELb1ELi128EEEEEEEEEvNT_6ParamsE --------------------------
	.section	.nv.constant0._ZN7cutlass13device_kernelIN5flash19enable_sm80_to_sm89INS1_16FlashAttnFwdSm80INS1_25CollectiveMainloopFwdSm80ILi4ELi1ELb0EN4cute5tupleIJNS5_1CILi128EEENS7_ILi112EEENS7_ILi64EEEEEELi64ENS_6half_tEfNS_4arch4Sm80ELb0ELb0ELb1ELb0ELb0ELb0ELb1ELb1EEENS1_21CollectiveEpilogueFwdINS6_IJS8_SA_S9_EEENS6_IJNS7_ILi1EEESI_SI_EEESC_SE_Li128ELb0ELb1ELb1ELb0EEENS1_19SingleTileSchedulerILb0ELb1ELb1ELi128EEEEEEEEEvNT_6ParamsE,"a",@progbits
	.sectionflags	@""
	.align	4
.nv.constant0._ZN7cutlass13device_kernelIN5flash19enable_sm80_to_sm89INS1_16FlashAttnFwdSm80INS1_25CollectiveMainloopFwdSm80ILi4ELi1ELb0EN4cute5tupleIJNS5_1CILi128EEENS7_ILi112EEENS7_ILi64EEEEEELi64ENS_6half_tEfNS_4arch4Sm80ELb0ELb0ELb1ELb0ELb0ELb0ELb1ELb1EEENS1_21CollectiveEpilogueFwdINS6_IJS8_SA_S9_EEENS6_IJNS7_ILi1EEESI_SI_EEESC_SE_Li128ELb0ELb1ELb1ELb0EEENS1_19SingleTileSchedulerILb0ELb1ELb1ELi128EEEEEEEEEvNT_6ParamsE:
	.zero		1944


//--------------------- .nv.constant0._ZN7cutlass13device_kernelIN5flash19enable_sm80_to_sm89INS1_16FlashAttnFwdSm80INS1_25CollectiveMainloopFwdSm80ILi4ELi1ELb0EN4cute5tupleIJNS5_1CILi128EEENS7_ILi80EEENS7_ILi64EEEEEELi64ENS_6half_tEfNS_4arch4Sm80ELb0ELb0ELb1ELb1ELb0ELb0ELb1ELb1EEENS1_21CollectiveEpilogueFwdINS6_IJS8_SA_S9_EEENS6_IJNS7_ILi1EEESI_SI_EEESC_SE_Li128ELb1ELb1ELb1ELb0EEENS1_36VarlenDynamicPersistentTileSchedulerILi128ELi80ELi128ELi128ELb1ELb1ELb0ELb0ELb1ELb1EEEEEEEEEvNT_6ParamsE --------------------------
	.section	.nv.constant0._ZN7cutlass13device_kernelIN5flash19enable_sm80_to_sm89INS1_16FlashAttnFwdSm80INS1_25CollectiveMainloopFwdSm80ILi4ELi1ELb0EN4cute5tupleIJNS5_1CILi128EEENS7_ILi80EEENS7_ILi64EEEEEELi64ENS_6half_tEfNS_4arch4Sm80ELb0ELb0ELb1ELb1ELb0ELb0ELb1ELb1EEENS1_21CollectiveEpilogueFwdINS6_IJS8_SA_S9_EEENS6_IJNS7_ILi1EEESI_SI_EEESC_SE_Li128ELb1ELb1ELb1ELb0EEENS1_36VarlenDynamicPersistentTileSchedulerILi128ELi80ELi128ELi128ELb1ELb1ELb0ELb0ELb1ELb1EEEEEEEEEvNT_6ParamsE,"a",@progbits
	.sectionflags	@""
	.align	4
.nv.constant0._ZN7cutlass13device_kernelIN5flash19enable_sm80_to_sm89INS1_16FlashAttnFwdSm80INS1_25CollectiveMainloopFwdSm80ILi4ELi1ELb0EN4cute5tupleIJNS5_1CILi128EEENS7_ILi80EEENS7_ILi64EEEEEELi64ENS_6half_tEfNS_4arch4Sm80ELb0ELb0ELb1ELb1ELb0ELb0ELb1ELb1EEENS1_21CollectiveEpilogueFwdINS6_IJS8_SA_S9_EEENS6_IJNS7_ILi1EEESI_SI_EEESC_SE_Li128ELb1ELb1ELb1ELb0EEENS1_36VarlenDynamicPersistentTileSchedulerILi128ELi80ELi128ELi128ELb1ELb1ELb0ELb0ELb1ELb1EEEEEEEEEvNT_6ParamsE:
	.zero		1976


//--------------------- .nv.constant0._ZN7cutlass13device_kernelIN5flash19enable_sm80_to_sm89INS1_16FlashAttnFwdSm80INS1_25CollectiveMainloopFwdSm80ILi4ELi1ELb0EN4cute5tupleIJNS5_1CILi128EEENS7_ILi80EEENS7_ILi64EEEEEELi64ENS_6half_tEfNS_4arch4Sm80ELb0ELb0ELb1ELb1ELb0ELb1ELb1ELb1EEENS1_21CollectiveEpilogueFwdINS6_IJS8_SA_S9_EEENS6_IJNS7_ILi1EEESI_SI_EEESC_SE_Li128ELb1ELb1ELb1ELb0EEENS1_36VarlenDynamicPersistentTileSchedulerILi128ELi80ELi128ELi128ELb1ELb1ELb0ELb0ELb1ELb1EEEEEEEEEvNT_6ParamsE --------------------------
	.section	.nv.constant0._ZN7cutlass13device_kernelIN5flash19enable_sm80_to_sm89INS1_16FlashAttnFwdSm80INS1_25CollectiveMainloopFwdSm80ILi4ELi1ELb0EN4cute5tupleIJNS5_1CILi128EEENS7_ILi80EEENS7_ILi64EEEEEELi64ENS_6half_tEfNS_4arch4Sm80ELb0ELb0ELb1ELb1ELb0ELb1ELb1ELb1EEENS1_21CollectiveEpilogueFwdINS6_IJS8_SA_S9_EEENS6_IJNS7_ILi1EEESI_SI_EEESC_SE_Li128ELb1ELb1ELb1ELb0EEENS1_36VarlenDynamicPersistentTileSchedulerILi128ELi80ELi128ELi128ELb1ELb1ELb0ELb0ELb1ELb1EEEEEEEEEvNT_6ParamsE,"a",@progbits
	.sectionflags	@""
	.align	4
.nv.constant0._ZN7cutlass13device_kernelIN5flash19enable_sm80_to_sm89INS1_16FlashAttnFwdSm80INS1_25CollectiveMainloopFwdSm80ILi4ELi1ELb0EN4cute5tupleIJNS5_1CILi128EEENS7_ILi80EEENS7_ILi64EEEEEELi64ENS_6half_tEfNS_4arch4Sm80ELb0ELb0ELb1ELb1ELb0ELb1ELb1ELb1EEENS1_21CollectiveEpilogueFwdINS6_IJS8_SA_S9_EEENS6_IJNS7_ILi1EEESI_SI_EEESC_SE_Li128ELb1ELb1ELb1ELb0EEENS1_36VarlenDynamicPersistentTileSchedulerILi128ELi80ELi128ELi128ELb1ELb1ELb0ELb0ELb1ELb1EEEEEEEEEvNT_6ParamsE:
	.zero		1976


//--------------------- .nv.constant0._ZN7cutlass13device_kernelIN5flash19enable_sm80_to_sm89INS1_16FlashAttnFwdSm80INS1_25CollectiveMainloopFwdSm80ILi4ELi1ELb0EN4cute5tupleIJNS5_1CILi128EEENS7_ILi96EEENS7_ILi64EEEEEELi64ENS_6half_tEfNS_4arch4Sm80ELb0ELb1ELb1ELb0ELb0ELb0ELb1ELb1EEENS1_21CollectiveEpilogueFwdINS6_IJS8_SA_S9_EEENS6_IJNS7_ILi1EEESI_SI_EEESC_SE_Li128ELb0ELb1ELb1ELb0EEENS1_19SingleTileSchedulerILb0ELb1ELb1ELi128EEEEEEEEEvNT_6ParamsE --------------------------
	.section	.nv.constant0._ZN7cutlass13device_kernelIN5flash19enable_sm80_to_sm89INS1_16FlashAttnFwdSm80INS1_25CollectiveMainloopFwdSm80ILi4ELi1ELb0EN4cute5tupleIJNS5_1CILi128EEENS7_ILi96EEENS7_ILi64EEEEEELi64ENS_6half_tEfNS_4arch4Sm80ELb0ELb1ELb1ELb0ELb0ELb0ELb1ELb1EEENS1_21CollectiveEpilogueFwdINS6_IJS8_SA_S9_EEENS6_IJNS7_ILi1EEESI_SI_EEESC_SE_Li128ELb0ELb1ELb1ELb0EEENS1_19SingleTileSchedulerILb0ELb1ELb1ELi128EEEEEEEEEvNT_6ParamsE,"a",@progbits
	.sectionflags	@""
	.align	4
.nv.constant0._ZN7cutlass13device_kernelIN5flash19enable_sm80_to_sm89INS1_16FlashAttnFwdSm80INS1_25CollectiveMainloopFwdSm80ILi4ELi1ELb0EN4cute5tupleIJNS5_1CILi128EEENS7_ILi96EEENS7_ILi64EEEEEELi64ENS_6half_tEfNS_4arch4Sm80ELb0ELb1ELb1ELb0ELb0ELb0ELb1ELb1EEENS1_21CollectiveEpilogueFwdINS6_IJS8_SA_S9_EEENS6_IJNS7_ILi1EEESI_SI_EEESC_SE_Li128ELb0ELb1ELb1ELb0EEENS1_19SingleTileSchedulerILb0ELb1ELb1ELi128EEEEEEEEEvNT_6ParamsE:
	.zero		1944


//--------------------- .nv.constant0._ZN7cutlass13device_kernelIN5flash19enable_sm80_to_sm89INS1_16FlashAttnFwdSm80INS1_25CollectiveMainloopFwdSm80ILi4ELi1ELb0EN4cute5tupleIJNS5_1CILi128EEENS7_ILi80EEENS7_ILi64EEEEEELi64ENS_6half_tEfNS_4arch4Sm80ELb0ELb1ELb1ELb1ELb0ELb0ELb1ELb1EEENS1_21CollectiveEpilogueFwdINS6_IJS8_SA_S9_EEENS6_IJNS7_ILi1EEESI_SI_EEESC_SE_Li128ELb1ELb1ELb1ELb0EEENS1_36VarlenDynamicPersistentTileSchedulerILi128ELi80ELi128ELi128ELb1ELb1ELb0ELb1ELb0ELb1EEEEEEEEEvNT_6ParamsE --------------------------
	.section	.nv.constant0._ZN7cutlass13device_kernelIN5flash19enable_sm80_to_sm89INS1_16FlashAttnFwdSm80INS1_25CollectiveMainloopFwdSm80ILi4ELi1ELb0EN4cute5tupleIJNS5_1CILi128EEENS7_ILi80EEENS7_ILi64EEEEEELi64ENS_6half_tEfNS_4arch4Sm80ELb0ELb1ELb1ELb1ELb0ELb0ELb1ELb1EEENS1_21CollectiveEpilogueFwdINS6_IJS8_SA_S9_EEENS6_IJNS7_ILi1EEESI_SI_EEESC_SE_Li128ELb1ELb1ELb1ELb0EEENS1_36VarlenDynamicPersistentTileSchedulerILi128ELi80ELi128ELi128ELb1ELb1ELb0ELb1ELb0ELb1EEEEEEEEEvNT_6ParamsE,"a",@progbits
	.sectionflags	@""
	.align	4
.nv.constant0._ZN7cutlass13device_kernelIN5flash19enable_sm80_to_sm89INS1_16FlashAttnFwdSm80INS1_25CollectiveMainloopFwdSm80ILi4ELi1ELb0EN4cute5tupleIJNS5_1CILi128EEENS7_ILi80EEENS7_ILi64EEEEEELi64ENS_6half_tEfNS_4arch4Sm80ELb0ELb1ELb1ELb1ELb0ELb0ELb1ELb1EEENS1_21CollectiveEpilogueFwdINS6_IJS8_SA_S9_EEENS6_IJNS7_ILi1EEESI_SI_EEESC_SE_Li128ELb1ELb1ELb1ELb0EEENS1_36VarlenDynamicPersistentTileSchedulerILi128ELi80ELi128ELi128ELb1ELb1ELb0ELb1ELb0ELb1EEEEEEEEEvNT_6ParamsE:
	.zero		1976


//--------------------- .nv.constant0._ZN7cutlass13device_kernelIN5flash19enable_sm80_to_sm89INS1_16FlashAttnFwdSm80INS1_25CollectiveMainloopFwdSm80ILi4ELi1ELb0EN4cute5tupleIJNS5_1CILi128EEENS7_ILi80EEENS7_ILi64EEEEEELi64ENS_6half_tEfNS_4arch4Sm80ELb0ELb1ELb1ELb1ELb0ELb1ELb1ELb1EEENS1_21CollectiveEpilogueFwdINS6_IJS8_SA_S9_EEENS6_IJNS7_ILi1EEESI_SI_EEESC_SE_Li128ELb1ELb1ELb1ELb0EEENS1_36VarlenDynamicPersistentTileSchedulerILi128ELi80ELi128ELi128ELb1ELb1ELb0ELb1ELb0ELb1EEEEEEEEEvNT_6ParamsE --------------------------
	.section	.nv.constant0._ZN7cutlass13device_kernelIN5flash19enable_sm80_to_sm89INS1_16FlashAttnFwdSm80INS1_25CollectiveMainloopFwdSm80ILi4ELi1ELb0EN4cute5tupleIJNS5_1CILi128EEENS7_ILi80EEENS7_ILi64EEEEEELi64ENS_6half_tEfNS_4arch4Sm80ELb0ELb1ELb1ELb1ELb0ELb1ELb1ELb1EEENS1_21CollectiveEpilogueFwdINS6_IJS8_SA_S9_EEENS6_IJNS7_ILi1EEESI_SI_EEESC_SE_Li128ELb1ELb1ELb1ELb0EEENS1_36VarlenDynamicPersistentTileSchedulerILi128ELi80ELi128ELi128ELb1ELb1ELb0ELb1ELb0ELb1EEEEEEEEEvNT_6ParamsE,"a",@progbits
	.sectionflags	@""
	.align	4
.nv.constant0._ZN7cutlass13device_kernelIN5flash19enable_sm80_to_sm89INS1_16FlashAttnFwdSm80INS1_25CollectiveMainloopFwdSm80ILi4ELi1ELb0EN4cute5tupleIJNS5_1CILi128EEENS7_ILi80EEENS7_ILi64EEEEEELi64ENS_6half_tEfNS_4arch4Sm80ELb0ELb1ELb1ELb1ELb0ELb1ELb1ELb1EEENS1_21CollectiveEpilogueFwdINS6_IJS8_SA_S9_EEENS6_IJNS7_ILi1EEESI_SI_EEESC_SE_Li128ELb1ELb1ELb1ELb0EEENS1_36VarlenDynamicPersistentTileSchedulerILi128ELi80ELi128ELi128ELb1ELb1ELb0ELb1ELb0ELb1EEEEEEEEEvNT_6ParamsE:
	.zero		1976


//--------------------- .nv.constant0._ZN7cutlass13device_kernelIN5flash19enable_sm80_to_sm89INS1_16FlashAttnFwdSm80INS1_25CollectiveMainloopFwdSm80ILi4ELi1ELb0EN4cute5tupleIJNS5_1CILi128EEENS7_ILi112EEENS7_ILi64EEEEEELi64ENS_6half_tEfNS_4arch4Sm80ELb1ELb0ELb1ELb0ELb0ELb0ELb1ELb1EEENS1_21CollectiveEpilogueFwdINS6_IJS8_SA_S9_EEENS6_IJNS7_ILi1EEESI_SI_EEESC_SE_Li128ELb0ELb1ELb1ELb0EEENS1_30DynamicPersistentTileSchedulerILi128ELi128ELb1ELb1ELb0EEEEEEEEEvNT_6ParamsE --------------------------
	.section	.nv.constant0._ZN7cutlass13device_kernelIN5flash19enable_sm80_to_sm89INS1_16FlashAttnFwdSm80INS1_25CollectiveMainloopFwdSm80ILi4ELi1ELb0EN4cute5tupleIJNS5_1CILi128EEENS7_ILi112EEENS7_ILi64EEEEEELi64ENS_6half_tEfNS_4arch4Sm80ELb1ELb0ELb1ELb0ELb0ELb0ELb1ELb1EEENS1_21CollectiveEpilogueFwdINS6_IJS8_SA_S9_EEENS6_IJNS7_ILi1EEESI_SI_EEESC_SE_Li128ELb0ELb1ELb1ELb0EEENS1_30DynamicPersistentTileSchedulerILi128ELi128ELb1ELb1ELb0EEEEEEEEEvNT_6ParamsE,"a",@progbits
	.sectionflags	@""
	.align	4
.nv.constant0._ZN7cutlass13device_kernelIN5flash19enable_sm80_to_sm89INS1_16FlashAttnFwdSm80INS1_25CollectiveMainloopFwdSm80ILi4ELi1ELb0EN4cute5tupleIJNS5_1CILi128EEENS7_ILi112EEENS7_ILi64EEEEEELi64ENS_6half_tEfNS_4arch4Sm80ELb1ELb0ELb1ELb0ELb0ELb0ELb1ELb1EEENS1_21CollectiveEpilogueFwdINS6_IJS8_SA_S9_EEENS6_IJNS7_ILi1EEESI_SI_EEESC_SE_Li128ELb0ELb1ELb1ELb0EEENS1_30DynamicPersistentTileSchedulerILi128ELi128ELb1ELb1ELb0EEEEEEEEEvNT_6ParamsE:
	.zero		1960


//--------------------- .nv.constant0._ZN7cutlass13device_kernelIN5flash19enable_sm80_to_sm89INS1_16FlashAttnFwdSm80INS1_25CollectiveMainloopFwdSm80ILi4ELi1ELb0EN4cute5tupleIJNS5_1CILi128EEENS7_ILi80EEENS7_ILi64EEEEEELi64ENS_6half_tEfNS_4arch4Sm80ELb1ELb0ELb1ELb1ELb0ELb0ELb1ELb1EEENS1_21CollectiveEpilogueFwdINS6_IJS8_SA_S9_EEENS6_IJNS7_ILi1EEESI_SI_EEESC_SE_Li128ELb1ELb1ELb1ELb0EEENS1_36VarlenDynamicPersistentTileSchedulerILi128ELi80ELi128ELi128ELb1ELb1ELb0ELb1ELb1ELb1EEEEEEEEEvNT_6ParamsE --------------------------
	.section	.nv.constant0._ZN7cutlass13device_kernelIN5flash19enable_sm80_to_sm89INS1_16FlashAttnFwdSm80INS1_25CollectiveMainloopFwdSm80ILi4ELi1ELb0EN4cute5tupleIJNS5_1CILi128EEENS7_ILi80EEENS7_ILi64EEEEEELi64ENS_6half_tEfNS_4arch4Sm80ELb1ELb0ELb1ELb1ELb0ELb0ELb1ELb1EEENS1_21CollectiveEpilogueFwdINS6_IJS8_SA_S9_EEENS6_IJNS7_ILi1EEESI_SI_EEESC_SE_Li128ELb1ELb1ELb1ELb0EEENS1_36VarlenDynamicPersistentTileSchedulerILi128ELi80ELi128ELi128ELb1ELb1ELb0ELb1ELb1ELb1EEEEEEEEEvNT_6ParamsE,"a",@progbits
	.sectionflags	@""
	.align	4
.nv.constant0._ZN7cutlass13device_kernelIN5flash19enable_sm80_to_sm89INS1_16FlashAttnFwdSm80INS1_25CollectiveMainloopFwdSm80ILi4ELi1ELb0EN4cute5tupleIJNS5_1CILi128EEENS7_ILi80EEENS7_ILi64EEEEEELi64ENS_6half_tEfNS_4arch4Sm80ELb1ELb0ELb1ELb1ELb0ELb0ELb1ELb1EEENS1_21CollectiveEpilogueFwdINS6_IJS8_SA_S9_EEENS6_IJNS7_ILi1EEESI_SI_EEESC_SE_Li128ELb1ELb1ELb1ELb0EEENS1_36VarlenDynamicPersistentTileSchedulerILi128ELi80ELi128ELi128ELb1ELb1ELb0ELb1ELb1ELb1EEEEEEEEEvNT_6ParamsE:
	.zero		1976


//--------------------- .nv.constant0._ZN7cutlass13device_kernelIN5flash19enable_sm80_to_sm89INS1_16FlashAttnFwdSm80INS1_25CollectiveMainloopFwdSm80ILi4ELi1ELb0EN4cute5tupleIJNS5_1CILi128EEENS7_ILi80EEENS7_ILi64EEEEEELi64ENS_6half_tEfNS_4arch4Sm80ELb1ELb0ELb1ELb1ELb0ELb1ELb1ELb1EEENS1_21CollectiveEpilogueFwdINS6_IJS8_SA_S9_EEENS6_IJNS7_ILi1EEESI_SI_EEESC_SE_Li128ELb1ELb1ELb1ELb0EEENS1_36VarlenDynamicPersistentTileSchedulerILi128ELi80ELi128ELi128ELb1ELb1ELb0ELb1ELb1ELb1EEEEEEEEEvNT_6ParamsE --------------------------
	.section	.nv.constant0._ZN7cutlass13device_kernelIN5flash19enable_sm80_to_sm89INS1_16FlashAttnFwdSm80INS1_25CollectiveMainloopFwdSm80ILi4ELi1ELb0EN4cute5tupleIJNS5_1CILi128EEENS7_ILi80EEENS7_ILi64EEEEEELi64ENS_6half_tEfNS_4arch4Sm80ELb1ELb0ELb1ELb1ELb0ELb1ELb1ELb1EEENS1_21CollectiveEpilogueFwdINS6_IJS8_SA_S9_EEENS6_IJNS7_ILi1EEESI_SI_EEESC_SE_Li128ELb1ELb1ELb1ELb0EEENS1_36VarlenDynamicPersistentTileSchedulerILi128ELi80ELi128ELi128ELb1ELb1ELb0ELb1ELb1ELb1EEEEEEEEEvNT_6ParamsE,"a",@progbits
	.sectionflags	@""
	.align	4
.nv.constant0._ZN7cutlass13device_kernelIN5flash19enable_sm80_to_sm89INS1_16FlashAttnFwdSm80INS1_25CollectiveMainloopFwdSm80ILi4ELi1ELb0EN4cute5tupleIJNS5_1CILi128EEENS7_ILi80EEENS7_ILi64EEEEEELi64ENS_6half_tEfNS_4arch4Sm80ELb1ELb0ELb1ELb1ELb0ELb1ELb1ELb1EEENS1_21CollectiveEpilogueFwdINS6_IJS8_SA_S9_EEENS6_IJNS7_ILi1EEESI_SI_EEESC_SE_Li128ELb1ELb1ELb1ELb0EEENS1_36VarlenDynamicPersistentTileSchedulerILi128ELi80ELi128ELi128ELb1ELb1ELb0ELb1ELb1ELb1EEEEEEEEEvNT_6ParamsE:
	.zero		1976


//--------------------- .nv.constant0._ZN7cutlass13device_kernelIN5flash19enable_sm80_to_sm89INS1_16FlashAttnFwdSm80INS1_25CollectiveMainloopFwdSm80ILi4ELi1ELb0EN4cute5tupleIJNS5_1CILi128EEENS7_ILi112EEENS7_ILi64EEEEEELi64ENS_6half_tEfNS_4arch4Sm80ELb0ELb0ELb0ELb0ELb0ELb0ELb1ELb1EEENS1_21CollectiveEpilogueFwdINS6_IJS8_SA_S9_EEENS6_IJNS7_ILi1EEESI_SI_EEESC_SE_Li128ELb0ELb1ELb1ELb0EEENS1_19SingleTileSchedulerILb0ELb1ELb1ELi128EEEEEEEEEvNT_6ParamsE --------------------------
	.section	.nv.constant0._ZN7cutlass13device_kernelIN5flash19enable_sm80_to_sm89INS1_16FlashAttnFwdSm80INS1_25CollectiveMainloopFwdSm80ILi4ELi1ELb0EN4cute5tupleIJNS5_1CILi128EEENS7_ILi112EEENS7_ILi64EEEEEELi64ENS_6half_tEfNS_4arch4Sm80ELb0ELb0ELb0ELb0ELb0ELb0ELb1ELb1EEENS1_21CollectiveEpilogueFwdINS6_IJS8_SA_S9_EEENS6_IJNS7_ILi1EEESI_SI_EEESC_SE_Li128ELb0ELb1ELb1ELb0EEENS1_19SingleTileSchedulerILb0ELb1ELb1ELi128EEEEEEEEEvNT_6ParamsE,"a",@progbits
	.sectionflags	@""
	.align	4
.nv.constant0._ZN7cutlass13device_kernelIN5flash19enable_sm80_to_sm89INS1_16FlashAttnFwdSm80INS1_25CollectiveMainloopFwdSm80ILi4ELi1ELb0EN4cute5tupleIJNS5_1CILi128EEENS7_ILi112EEENS7_ILi64EEEEEELi64ENS_6half_tEfNS_4arch4Sm80ELb0ELb0ELb0ELb0ELb0ELb0ELb1ELb1EEENS1_21CollectiveEpilogueFwdINS6_IJS8_SA_S9_EEENS6_IJNS7_ILi1EEESI_SI_EEESC_SE_Li128ELb0ELb1ELb1ELb0EEENS1_19SingleTileSchedulerILb0ELb1ELb1ELi128EEEEEEEEEvNT_6ParamsE:
	.zero		1944


//--------------------- .nv.constant0._ZN7cutlass13device_kernelIN5flash19enable_sm80_to_sm89INS1_16FlashAttnFwdSm80INS1_25CollectiveMainloopFwdSm80ILi4ELi1ELb0EN4cute5tupleIJNS5_1CILi128EEENS7_ILi80EEENS7_ILi64EEEEEELi64ENS_6half_tEfNS_4arch4Sm80ELb0ELb0ELb0ELb1ELb0ELb0ELb1ELb1EEENS1_21CollectiveEpilogueFwdINS6_IJS8_SA_S9_EEENS6_IJNS7_ILi1EEESI_SI_EEESC_SE_Li128ELb1ELb1ELb1ELb0EEENS1_36VarlenDynamicPersistentTileSchedulerILi128ELi80ELi128ELi128ELb1ELb1ELb0ELb0ELb1ELb1EEEEEEEEEvNT_6ParamsE --------------------------
	.section	.nv.constant0._ZN7cutlass13device_kernelIN5flash19enable_sm80_to_sm89INS1_16FlashAttnFwdSm80INS1_25CollectiveMainloopFwdSm80ILi4ELi1ELb0EN4cute5tupleIJNS5_1CILi128EEENS7_ILi80EEENS7_ILi64EEEEEELi64ENS_6half_tEfNS_4arch4Sm80ELb0ELb0ELb0ELb1ELb0ELb0ELb1ELb1EEENS1_21CollectiveEpilogueFwdINS6_IJS8_SA_S9_EEENS6_IJNS7_ILi1EEESI_SI_EEESC_SE_Li128ELb1ELb1ELb1ELb0EEENS1_36VarlenDynamicPersistentTileSchedulerILi128ELi80ELi128ELi128ELb1ELb1ELb0ELb0ELb1ELb1EEEEEEEEEvNT_6ParamsE,"a",@progbits
	.sectionflags	@""
	.align	4
.nv.constant0._ZN7cutlass13device_kernelIN5flash19enable_sm80_to_sm89INS1_16FlashAttnFwdSm80INS1_25CollectiveMainloopFwdSm80ILi4ELi1ELb0EN4cute5tupleIJNS5_1CILi128EEENS7_ILi80EEENS7_ILi64EEEEEELi64ENS_6half_tEfNS_4arch4Sm80ELb0ELb0ELb0ELb1ELb0ELb0ELb1ELb1EEENS1_21CollectiveEpilogueFwdINS6_IJS8_SA_S9_EEENS6_IJNS7_ILi1EEESI_SI_EEESC_SE_Li128ELb1ELb1ELb1ELb0EEENS1_36VarlenDynamicPersistentTileSchedulerILi128ELi80ELi128ELi128ELb1ELb1ELb0ELb0ELb1ELb1EEEEEEEEEvNT_6ParamsE:
	.zero		1976


//--------------------- .nv.constant0._ZN7cutlass13device_kernelIN5flash19enable_sm80_to_sm89INS1_16FlashAttnFwdSm80INS1_25CollectiveMainloopFwdSm80ILi4ELi1ELb0EN4cute5tupleIJNS5_1CILi128EEENS7_ILi80EEENS7_ILi64EEEEEELi64ENS_6half_tEfNS_4arch4Sm80ELb0ELb0ELb0ELb1ELb0ELb1ELb1ELb1EEENS1_21CollectiveEpilogueFwdINS6_IJS8_SA_S9_EEENS6_IJNS7_ILi1EEESI_SI_EEESC_SE_Li128ELb1ELb1ELb1ELb0EEENS1_36VarlenDynamicPersistentTileSchedulerILi128ELi80ELi128ELi128ELb1ELb1ELb0ELb0ELb1ELb1EEEEEEEEEvNT_6ParamsE --------------------------
	.section	.nv.constant0._ZN7cutlass13device_kernelIN5flash19enable_sm80_to_sm89INS1_16FlashAttnFwdSm80INS1_25CollectiveMainloopFwdSm80ILi4ELi1ELb0EN4cute5tupleIJNS5_1CILi128EEENS7_ILi80EEENS7_ILi64EEEEEELi64ENS_6half_tEfNS_4arch4Sm80ELb0ELb0ELb0ELb1ELb0ELb1ELb1ELb1EEENS1_21CollectiveEpilogueFwdINS6_IJS8_SA_S9_EEENS6_IJNS7_ILi1EEESI_SI_EEESC_SE_Li128ELb1ELb1ELb1ELb0EEENS1_36VarlenDynamicPersistentTileSchedulerILi128ELi80ELi128ELi128ELb1ELb1ELb0ELb0ELb1ELb1EEEEEEEEEvNT_6ParamsE,"a",@progbits
	.sectionflags	@""
	.align	4
.nv.constant0._ZN7cutlass13device_kernelIN5flash19enable_sm80_to_sm89INS1_16FlashAttnFwdSm80INS1_25CollectiveMainloopFwdSm80ILi4ELi1ELb0EN4cute5tupleIJNS5_1CILi128EEENS7_ILi80EEENS7_ILi64EEEEEELi64ENS_6half_tEfNS_4arch4Sm80ELb0ELb0ELb0ELb1ELb0ELb1ELb1ELb1EEENS1_21CollectiveEpilogueFwdINS6_IJS8_SA_S9_EEENS6_IJNS7_ILi1EEESI_SI_EEESC_SE_Li128ELb1ELb1ELb1ELb0EEENS1_36VarlenDynamicPersistentTileSchedulerILi128ELi80ELi128ELi128ELb1ELb1ELb0ELb0ELb1ELb1EEEEEEEEEvNT_6ParamsE:
	.zero		1976


//--------------------- .nv.constant0._ZN7cutlass13device_kernelIN5flash19enable_sm80_to_sm89INS1_16FlashAttnFwdSm80INS1_25CollectiveMainloopFwdSm80ILi4ELi1ELb0EN4cute5tupleIJNS5_1CILi128EEENS7_ILi96EEENS7_ILi64EEEEEELi64ENS_6half_tEfNS_4arch4Sm80ELb0ELb1ELb0ELb0ELb0ELb0ELb1ELb1EEENS1_21CollectiveEpilogueFwdINS6_IJS8_SA_S9_EEENS6_IJNS7_ILi1EEESI_SI_EEESC_SE_Li128ELb0ELb1ELb1ELb0EEENS1_19SingleTileSchedulerILb0ELb1ELb1ELi128EEEEEEEEEvNT_6ParamsE --------------------------
	.section	.nv.constant0._ZN7cutlass13device_kernelIN5flash19enable_sm80_to_sm89INS1_16FlashAttnFwdSm80INS1_25CollectiveMainloopFwdSm80ILi4ELi1ELb0EN4cute5tupleIJNS5_1CILi128EEENS7_ILi96EEENS7_ILi64EEEEEELi64ENS_6half_tEfNS_4arch4Sm80ELb0ELb1ELb0ELb0ELb0ELb0ELb1ELb1EEENS1_21CollectiveEpilogueFwdINS6_IJS8_SA_S9_EEENS6_IJNS7_ILi1EEESI_SI_EEESC_SE_Li128ELb0ELb1ELb1ELb0EEENS1_19SingleTileSchedulerILb0ELb1ELb1ELi128EEEEEEEEEvNT_6ParamsE,"a",@progbits
	.sectionflags	@""
	.align	4
.nv.constant0._ZN7cutlass13device_kernelIN5flash19enable_sm80_to_sm89INS1_16FlashAttnFwdSm80INS1_25CollectiveMainloopFwdSm80ILi4ELi1ELb0EN4cute5tupleIJNS5_1CILi128EEENS7_ILi96EEENS7_ILi64EEEEEELi64ENS_6half_tEfNS_4arch4Sm80ELb0ELb1ELb0ELb0ELb0ELb0ELb1ELb1EEENS1_21CollectiveEpilogueFwdINS6_IJS8_SA_S9_EEENS6_IJNS7_ILi1EEESI_SI_EEESC_SE_Li128ELb0ELb1ELb1ELb0EEENS1_19SingleTileSchedulerILb0ELb1ELb1ELi128EEEEEEEEEvNT_6ParamsE:
	.zero		1944


//--------------------- .nv.constant0._ZN7cutlass13device_kernelIN5flash19enable_sm80_to_sm89INS1_16FlashAttnFwdSm80INS1_25CollectiveMainloopFwdSm80ILi4ELi1ELb0EN4cute5tupleIJNS5_1CILi128EEENS7_ILi80EEENS7_ILi64EEEEEELi64ENS_6half_tEfNS_4arch4Sm80ELb0ELb1ELb0ELb1ELb0ELb0ELb1ELb1EEENS1_21CollectiveEpilogueFwdINS6_IJS8_SA_S9_EEENS6_IJNS7_ILi1EEESI_SI_EEESC_SE_Li128ELb1ELb1ELb1ELb0EEENS1_36VarlenDynamicPersistentTileSchedulerILi128ELi80ELi128ELi128ELb1ELb1ELb0ELb1ELb0ELb1EEEEEEEEEvNT_6ParamsE --------------------------
	.section	.nv.constant0._ZN7cutlass13device_kernelIN5flash19enable_sm80_to_sm89INS1_16FlashAttnFwdSm80INS1_25CollectiveMainloopFwdSm80ILi4ELi1ELb0EN4cute5tupleIJNS5_1CILi128EEENS7_ILi80EEENS7_ILi64EEEEEELi64ENS_6half_tEfNS_4arch4Sm80ELb0ELb1ELb0ELb1ELb0ELb0ELb1ELb1EEENS1_21CollectiveEpilogueFwdINS6_IJS8_SA_S9_EEENS6_IJNS7_ILi1EEESI_SI_EEESC_SE_Li128ELb1ELb1ELb1ELb0EEENS1_36VarlenDynamicPersistentTileSchedulerILi128ELi80ELi128ELi128ELb1ELb1ELb0ELb1ELb0ELb1EEEEEEEEEvNT_6ParamsE,"a",@progbits
	.sectionflags	@""
	.align	4
.nv.constant0._ZN7cutlass13device_kernelIN5flash19enable_sm80_to_sm89INS1_16FlashAttnFwdSm80INS1_25CollectiveMainloopFwdSm80ILi4ELi1ELb0EN4cute5tupleIJNS5_1CILi128EEENS7_ILi80EEENS7_ILi64EEEEEELi64ENS_6half_tEfNS_4arch4Sm80ELb0ELb1ELb0ELb1ELb0ELb0ELb1ELb1EEENS1_21CollectiveEpilogueFwdINS6_IJS8_SA_S9_EEENS6_IJNS7_ILi1EEESI_SI_EEESC_SE_Li128ELb1ELb1ELb1ELb0EEENS1_36VarlenDynamicPersistentTileSchedulerILi128ELi80ELi128ELi128ELb1ELb1ELb0ELb1ELb0ELb1EEEEEEEEEvNT_6ParamsE:
	.zero		1976


//--------------------- .nv.constant0._ZN7cutlass13device_kernelIN5flash19enable_sm80_to_sm89INS1_16FlashAttnFwdSm80INS1_25CollectiveMainloopFwdSm80ILi4ELi1ELb0EN4cute5tupleIJNS5_1CILi128EEENS7_ILi80EEENS7_ILi64EEEEEELi64ENS_6half_tEfNS_4arch4Sm80ELb0ELb1ELb0ELb1ELb0ELb1ELb1ELb1EEENS1_21CollectiveEpilogueFwdINS6_IJS8_SA_S9_EEENS6_IJNS7_ILi1EEESI_SI_EEESC_SE_Li128ELb1ELb1ELb1ELb0EEENS1_36VarlenDynamicPersistentTileSchedulerILi128ELi80ELi128ELi128ELb1ELb1ELb0ELb1ELb0ELb1EEEEEEEEEvNT_6ParamsE --------------------------
	.section	.nv.constant0._ZN7cutlass13device_kernelIN5flash19enable_sm80_to_sm89INS1_16FlashAttnFwdSm80INS1_25CollectiveMainloopFwdSm80ILi4ELi1ELb0EN4cute5tupleIJNS5_1CILi128EEENS7_ILi80EEENS7_ILi64EEEEEELi64ENS_6half_tEfNS_4arch4Sm80ELb0ELb1ELb0ELb1ELb0ELb1ELb1ELb1EEENS1_21CollectiveEpilogueFwdINS6_IJS8_SA_S9_EEENS6_IJNS7_ILi1EEESI_SI_EEESC_SE_Li128ELb1ELb1ELb1ELb0EEENS1_36VarlenDynamicPersistentTileSchedulerILi128ELi80ELi128ELi128ELb1ELb1ELb0ELb1ELb0ELb1EEEEEEEEEvNT_6ParamsE,"a",@progbits
	.sectionflags	@""
	.align	4
.nv.constant0._ZN7cutlass13device_kernelIN5flash19enable_sm80_to_sm89INS1_16FlashAttnFwdSm80INS1_25CollectiveMainloopFwdSm80ILi4ELi1ELb0EN4cute5tupleIJNS5_1CILi128EEENS7_ILi80EEENS7_ILi64EEEEEELi64ENS_6half_tEfNS_4arch4Sm80ELb0ELb1ELb0ELb1ELb0ELb1ELb1ELb1EEENS1_21CollectiveEpilogueFwdINS6_IJS8_SA_S9_EEENS6_IJNS7_ILi1EEESI_SI_EEESC_SE_Li128ELb1ELb1ELb1ELb0EEENS1_36VarlenDynamicPersistentTileSchedulerILi128ELi80ELi128ELi128ELb1ELb1ELb0ELb1ELb0ELb1EEEEEEEEEvNT_6ParamsE:
	.zero		1976


//--------------------- .nv.constant0._ZN7cutlass13device_kernelIN5flash19enable_sm80_to_sm89INS1_16FlashAttnFwdSm80INS1_25CollectiveMainloopFwdSm80ILi4ELi1ELb0EN4cute5tupleIJNS5_1CILi128EEENS7_ILi112EEENS7_ILi64EEEEEELi64ENS_6half_tEfNS_4arch4Sm80ELb1ELb0ELb0ELb0ELb0ELb0ELb1ELb1EEENS1_21CollectiveEpilogueFwdINS6_IJS8_SA_S9_EEENS6_IJNS7_ILi1EEESI_SI_EEESC_SE_Li128ELb0ELb1ELb1ELb0EEENS1_30DynamicPersistentTileSchedulerILi128ELi128ELb1ELb1ELb0EEEEEEEEEvNT_6ParamsE --------------------------
	.section	.nv.constant0._ZN7cutlass13device_kernelIN5flash19enable_sm80_to_sm89INS1_16FlashAttnFwdSm80INS1_25CollectiveMainloopFwdSm80ILi4ELi1ELb0EN4cute5tupleIJNS5_1CILi128EEENS7_ILi112EEENS7_ILi64EEEEEELi64ENS_6half_tEfNS_4arch4Sm80ELb1ELb0ELb0ELb0ELb0ELb0ELb1ELb1EEENS1_21CollectiveEpilogueFwdINS6_IJS8_SA_S9_EEENS6_IJNS7_ILi1EEESI_SI_EEESC_SE_Li128ELb0ELb1ELb1ELb0EEENS1_30DynamicPersistentTileSchedulerILi128ELi128ELb1ELb1ELb0EEEEEEEEEvNT_6ParamsE,"a",@progbits
	.sectionflags	@""
	.align	4
.nv.constant0._ZN7cutlass13device_kernelIN5flash19enable_sm80_to_sm89INS1_16FlashAttnFwdSm80INS1_25CollectiveMainloopFwdSm80ILi4ELi1ELb0EN4cute5tupleIJNS5_1CILi128EEENS7_ILi112EEENS7_ILi64EEEEEELi64ENS_6half_tEfNS_4arch4Sm80ELb1ELb0ELb0ELb0ELb0ELb0ELb1ELb1EEENS1_21CollectiveEpilogueFwdINS6_IJS8_SA_S9_EEENS6_IJNS7_ILi1EEESI_SI_EEESC_SE_Li128ELb0ELb1ELb1ELb0EEENS1_30DynamicPersistentTileSchedulerILi128ELi128ELb1ELb1ELb0EEEEEEEEEvNT_6ParamsE:
	.zero		1960


//--------------------- .nv.constant0._ZN7cutlass13device_kernelIN5flash19enable_sm80_to_sm89INS1_16FlashAttnFwdSm80INS1_25CollectiveMainloopFwdSm80ILi4ELi1ELb0EN4cute5tupleIJNS5_1CILi128EEENS7_ILi80EEENS7_ILi64EEEEEELi64ENS_6half_tEfNS_4arch4Sm80ELb1ELb0ELb0ELb1ELb0ELb0ELb1ELb1EEENS1_21CollectiveEpilogueFwdINS6_IJS8_SA_S9_EEENS6_IJNS7_ILi1EEESI_SI_EEESC_SE_Li128ELb1ELb1ELb1ELb0EEENS1_36VarlenDynamicPersistentTileSchedulerILi128ELi80ELi128ELi128ELb1ELb1ELb0ELb1ELb1ELb1EEEEEEEEEvNT_6ParamsE --------------------------
	.section	.nv.constant0._ZN7cutlass13device_kernelIN5flash19enable_sm80_to_sm89INS1_16FlashAttnFwdSm80INS1_25CollectiveMainloopFwdSm80ILi4ELi1ELb0EN4cute5tupleIJNS5_1CILi128EEENS7_ILi80EEENS7_ILi64EEEEEELi64ENS_6half_tEfNS_4arch4Sm80ELb1ELb0ELb0ELb1ELb0ELb0ELb1ELb1EEENS1_21CollectiveEpilogueFwdINS6_IJS8_SA_S9_EEENS6_IJNS7_ILi1EEESI_SI_EEESC_SE_Li128ELb1ELb1ELb1ELb0EEENS1_36VarlenDynamicPersistentTileSchedulerILi128ELi80ELi128ELi128ELb1ELb1ELb0ELb1ELb1ELb1EEEEEEEEEvNT_6ParamsE,"a",@progbits
	.sectionflags	@""
	.align	4
.nv.constant0._ZN7cutlass13device_kernelIN5flash19enable_sm80_to_sm89INS1_16FlashAttnFwdSm80INS1_25CollectiveMainloopFwdSm80ILi4ELi1ELb0EN4cute5tupleIJNS5_1CILi128EEENS7_ILi80EEENS7_ILi64EEEEEELi64ENS_6half_tEfNS_4arch4Sm80ELb1ELb0ELb0ELb1ELb0ELb0ELb1ELb1EEENS1_21CollectiveEpilogueFwdINS6_IJS8_SA_S9_EEENS6_IJNS7_ILi1EEESI_SI_EEESC_SE_Li128ELb1ELb1ELb1ELb0EEENS1_36VarlenDynamicPersistentTileSchedulerILi128ELi80ELi128ELi128ELb1ELb1ELb0ELb1ELb1ELb1EEEEEEEEEvNT_6ParamsE:
	.zero		1976


//--------------------- .nv.constant0._ZN7cutlass13device_kernelIN5flash19enable_sm80_to_sm89INS1_16FlashAttnFwdSm80INS1_25CollectiveMainloopFwdSm80ILi4ELi1ELb0EN4cute5tupleIJNS5_1CILi128EEENS7_ILi80EEENS7_ILi64EEEEEELi64ENS_6half_tEfNS_4arch4Sm80ELb1ELb0ELb0ELb1ELb0ELb1ELb1ELb1EEENS1_21CollectiveEpilogueFwdINS6_IJS8_SA_S9_EEENS6_IJNS7_ILi1EEESI_SI_EEESC_SE_Li128ELb1ELb1ELb1ELb0EEENS1_36VarlenDynamicPersistentTileSchedulerILi128ELi80ELi128ELi128ELb1ELb1ELb0ELb1ELb1ELb1EEEEEEEEEvNT_6ParamsE --------------------------
	.section	.nv.constant0._ZN7cutlass13device_kernelIN5flash19enable_sm80_to_sm89INS1_16FlashAttnFwdSm80INS1_25CollectiveMainloopFwdSm80ILi4ELi1ELb0EN4cute5tupleIJNS5_1CILi128EEENS7_ILi80EEENS7_ILi64EEEEEELi64ENS_6half_tEfNS_4arch4Sm80ELb1ELb0ELb0ELb1ELb0ELb1ELb1ELb1EEENS1_21CollectiveEpilogueFwdINS6_IJS8_SA_S9_EEENS6_IJNS7_ILi1EEESI_SI_EEESC_SE_Li128ELb1ELb1ELb1ELb0EEENS1_36VarlenDynamicPersistentTileSchedulerILi128ELi80ELi128ELi128ELb1ELb1ELb0ELb1ELb1ELb1EEEEEEEEEvNT_6ParamsE,"a",@progbits
	.sectionflags	@""
	.align	4
.nv.constant0._ZN7cutlass13device_kernelIN5flash19enable_sm80_to_sm89INS1_16FlashAttnFwdSm80INS1_25CollectiveMainloopFwdSm80ILi4ELi1ELb0EN4cute5tupleIJNS5_1CILi128EEENS7_ILi80EEENS7_ILi64EEEEEELi64ENS_6half_tEfNS_4arch4Sm80ELb1ELb0ELb0ELb1ELb0ELb1ELb1ELb1EEENS1_21CollectiveEpilogueFwdINS6_IJS8_SA_S9_EEENS6_IJNS7_ILi1EEESI_SI_EEESC_SE_Li128ELb1ELb1ELb1ELb0EEENS1_36VarlenDynamicPersistentTileSchedulerILi128ELi80ELi128ELi128ELb1ELb1ELb0ELb1ELb1ELb1EEEEEEEEEvNT_6ParamsE:
	.zero		1976


//--------------------- SYMBOLS --------------------------

	.type		.nv.reservedSmem.offset0,@object
	.size		.nv.reservedSmem.offset0,0x4
